// auto-generated by cutlass_sweep.gemm — config: {"arch": "sm_100", "cluster_m": 2, "cluster_n": 1, "dtype": "int8", "stages": 5, "tile_k": 64, "tile_m": 64, "tile_n": 256}
#include "cutlass/cutlass.h"
#include "cutlass/gemm/collective/collective_builder.hpp"
#include "cutlass/gemm/device/gemm_universal_adapter.h"
#include "cutlass/gemm/kernel/gemm_universal.hpp"
#include "cutlass/epilogue/collective/collective_builder.hpp"

using ElemA = int8_t;
using ElemB = int8_t;
using ElemCD = int8_t;
using Acc  = int32_t;
using TileShape    = cute::Shape<cute::_64, cute::_256, cute::_64>;
using ClusterShape = cute::Shape<cute::_2, cute::_1, cute::_1>;

using CollectiveEpilogue = typename cutlass::epilogue::collective::CollectiveBuilder<
    cutlass::arch::Sm100, cutlass::arch::OpClassTensorOp,
    TileShape, ClusterShape,
    cutlass::epilogue::collective::EpilogueTileAuto,
    Acc, Acc,
    ElemCD, cutlass::layout::RowMajor, 128 / cutlass::sizeof_bits<ElemCD>::value,
    ElemCD, cutlass::layout::RowMajor, 128 / cutlass::sizeof_bits<ElemCD>::value,
    cutlass::epilogue::collective::EpilogueScheduleAuto
  >::CollectiveOp;

using CollectiveMainloop = typename cutlass::gemm::collective::CollectiveBuilder<
    cutlass::arch::Sm100, cutlass::arch::OpClassTensorOp,
    ElemA, cutlass::layout::RowMajor, 128 / cutlass::sizeof_bits<ElemA>::value,
    ElemB, cutlass::layout::ColumnMajor, 128 / cutlass::sizeof_bits<ElemB>::value,
    Acc,
    TileShape, ClusterShape,
    cutlass::gemm::collective::StageCount<5>,
    cutlass::gemm::collective::KernelScheduleAuto
  >::CollectiveOp;

using GemmKernel = cutlass::gemm::kernel::GemmUniversal<
    cute::Shape<int,int,int,int>,
    CollectiveMainloop,
    CollectiveEpilogue
>;
using Gemm = cutlass::gemm::device::GemmUniversalAdapter<GemmKernel>;

// Force the device kernel symbol into the cubin without needing a host main.
auto* _anchor = &cutlass::device_kernel<GemmKernel>;


// ===== COMPILED SASS (sm_100a) =====

	.target	sm_100a

	.elftype	@"ET_EXEC"


//--------------------- .note.nv.tkinfo           --------------------------
	.section	.note.nv.tkinfo,"",@"SHT_NOTE"
	.sectionflags	@"SHF_NOTE_NV_TKINFO"
	.tkinfo
        /*0018*/ 	.word	0x00000002
        /*0030*/ 	.string	""
        /*0030*/ 	.string	"ptxas"
        /*0030*/ 	.string	"Cuda compilation tools, release 13.0, V13.0.88"
        /*0030*/ 	.string	"Build cuda_13.0.r13.0/compiler.36424714_0"
        /*0030*/ 	.string	"-arch sm_100a -m 64 "



//--------------------- .note.nv.cuinfo           --------------------------
	.section	.note.nv.cuinfo,"",@"SHT_NOTE"
	.sectionflags	@"SHF_NOTE_NV_CUINFO"
        /*0018*/ 	.short	0x0002
        /*001a*/ 	.short	0x0064
        /*001c*/ 	.short	0x0082
	.zero		2


//--------------------- .nv.info                  --------------------------
	.section	.nv.info,"",@"SHT_CUDA_INFO"
	.align	4


	//----- nvinfo : EIATTR_REGCOUNT
	.align		4
        /*0000*/ 	.byte	0x04, 0x2f
        /*0002*/ 	.short	(.L_20 - .L_19)
	.align		4
.L_19:
        /*0004*/ 	.word	index@(_ZN7cutlass13device_kernelINS_4gemm6kernel13GemmUniversalIN4cute5tupleIJiiiiEEENS1_10collective13CollectiveMmaINS1_35MainloopSm100TmaUmmaWarpSpecializedILi5ELi2ELi4ENS5_IJNS4_1CILi2EEENSA_ILi1EEESC_EEEEENS5_IJNSA_ILi64EEENSA_ILi256EEESF_EEEaNS5_IJlSC_lEEEaSI_NS4_8TiledMMAINS4_8MMA_AtomIJNS4_15SM100_MMA_S8_SSIaaiLi64ELi256ELNS4_4UMMA5MajorE0ELSN_0ELNSM_8SaturateE0EEEEEENS4_6LayoutINS5_IJSC_SC_SC_EEENS5_IJNSA_ILi0EEEST_ST_EEEEENS5_IJNS4_10UnderscoreESW_SW_EEEEENS4_13SM90_TMA_LOADENS4_14ComposedLayoutINS4_7SwizzleILi2ELi4ELi3EEENS4_18smem_ptr_flag_bitsILi8EEENSR_INS5_IJNSA_ILi8EEESF_EEENS5_IJSF_SC_EEEEEEEvNS4_8identityENS4_23SM90_TMA_LOAD_MULTICASTES19_vS1A_EENS_8epilogue10collective18CollectiveEpilogueINS1D_23Sm100TmaWarpSpecializedILi4ELi2ELi32ELb0ELb0EEEJSH_NS5_IJNSR_ISF_SC_EES1I_EEEaSI_aSI_NS1D_6fusion15FusionCallbacksIS1H_NS1K_17LinearCombinationIaiaiLNS_15FloatRoundStyleE2EEESH_S1J_JEEENS4_5SM1004TMEM4LOAD26SM100_TMEM_LOAD_16dp32b32xESZ_S19_NS4_39AutoVectorizingCopyWithAssumedAlignmentILi128EEENS4_14SM90_TMA_STOREES19_S1V_S1V_EEEvvEEEEvNT_6ParamsE)
        /*0008*/ 	.word	0x0000005c


	//----- nvinfo : EIATTR_FRAME_SIZE
	.align		4
.L_20:
        /*000c*/ 	.byte	0x04, 0x11
        /*000e*/ 	.short	(.L_22 - .L_21)
	.align		4
.L_21:
        /*0010*/ 	.word	index@($__internal_2_$__cuda_sm10x_tcgen05_guardrail_trap_unallocated_columns_being_dealloced)
        /*0014*/ 	.word	0x00000000


	//----- nvinfo : EIATTR_FRAME_SIZE
	.align		4
.L_22:
        /*0018*/ 	.byte	0x04, 0x11
        /*001a*/ 	.short	(.L_24 - .L_23)
	.align		4
.L_23:
        /*001c*/ 	.word	index@($__internal_1_$__cuda_sm10x_tcgen05_guardrail_trap_phase_invalid_during_alloc)
        /*0020*/ 	.word	0x00000000


	//----- nvinfo : EIATTR_FRAME_SIZE
	.align		4
.L_24:
        /*0024*/ 	.byte	0x04, 0x11
        /*0026*/ 	.short	(.L_26 - .L_25)
	.align		4
.L_25:
        /*0028*/ 	.word	index@($__internal_0_$__cuda_sm10x_tcgen05_guardrail_trap_col_being_dealloced_not_returned_by_alloc)
        /*002c*/ 	.word	0x00000000


	//----- nvinfo : EIATTR_FRAME_SIZE
	.align		4
.L_26:
        /*0030*/ 	.byte	0x04, 0x11
        /*0032*/ 	.short	(.L_28 - .L_27)
	.align		4
.L_27:
        /*0034*/ 	.word	index@(_ZN7cutlass13device_kernelINS_4gemm6kernel13GemmUniversalIN4cute5tupleIJiiiiEEENS1_10collective13CollectiveMmaINS1_35MainloopSm100TmaUmmaWarpSpecializedILi5ELi2ELi4ENS5_IJNS4_1CILi2EEENSA_ILi1EEESC_EEEEENS5_IJNSA_ILi64EEENSA_ILi256EEESF_EEEaNS5_IJlSC_lEEEaSI_NS4_8TiledMMAINS4_8MMA_AtomIJNS4_15SM100_MMA_S8_SSIaaiLi64ELi256ELNS4_4UMMA5MajorE0ELSN_0ELNSM_8SaturateE0EEEEEENS4_6LayoutINS5_IJSC_SC_SC_EEENS5_IJNSA_ILi0EEEST_ST_EEEEENS5_IJNS4_10UnderscoreESW_SW_EEEEENS4_13SM90_TMA_LOADENS4_14ComposedLayoutINS4_7SwizzleILi2ELi4ELi3EEENS4_18smem_ptr_flag_bitsILi8EEENSR_INS5_IJNSA_ILi8EEESF_EEENS5_IJSF_SC_EEEEEEEvNS4_8identityENS4_23SM90_TMA_LOAD_MULTICASTES19_vS1A_EENS_8epilogue10collective18CollectiveEpilogueINS1D_23Sm100TmaWarpSpecializedILi4ELi2ELi32ELb0ELb0EEEJSH_NS5_IJNSR_ISF_SC_EES1I_EEEaSI_aSI_NS1D_6fusion15FusionCallbacksIS1H_NS1K_17LinearCombinationIaiaiLNS_15FloatRoundStyleE2EEESH_S1J_JEEENS4_5SM1004TMEM4LOAD26SM100_TMEM_LOAD_16dp32b32xESZ_S19_NS4_39AutoVectorizingCopyWithAssumedAlignmentILi128EEENS4_14SM90_TMA_STOREES19_S1V_S1V_EEEvvEEEEvNT_6ParamsE)
        /*0038*/ 	.word	0x00000000


	//----- nvinfo : EIATTR_MIN_STACK_SIZE
	.align		4
.L_28:
        /*003c*/ 	.byte	0x04, 0x12
        /*003e*/ 	.short	(.L_30 - .L_29)
	.align		4
.L_29:
        /*0040*/ 	.word	index@(_ZN7cutlass13device_kernelINS_4gemm6kernel13GemmUniversalIN4cute5tupleIJiiiiEEENS1_10collective13CollectiveMmaINS1_35MainloopSm100TmaUmmaWarpSpecializedILi5ELi2ELi4ENS5_IJNS4_1CILi2EEENSA_ILi1EEESC_EEEEENS5_IJNSA_ILi64EEENSA_ILi256EEESF_EEEaNS5_IJlSC_lEEEaSI_NS4_8TiledMMAINS4_8MMA_AtomIJNS4_15SM100_MMA_S8_SSIaaiLi64ELi256ELNS4_4UMMA5MajorE0ELSN_0ELNSM_8SaturateE0EEEEEENS4_6LayoutINS5_IJSC_SC_SC_EEENS5_IJNSA_ILi0EEEST_ST_EEEEENS5_IJNS4_10UnderscoreESW_SW_EEEEENS4_13SM90_TMA_LOADENS4_14ComposedLayoutINS4_7SwizzleILi2ELi4ELi3EEENS4_18smem_ptr_flag_bitsILi8EEENSR_INS5_IJNSA_ILi8EEESF_EEENS5_IJSF_SC_EEEEEEEvNS4_8identityENS4_23SM90_TMA_LOAD_MULTICASTES19_vS1A_EENS_8epilogue10collective18CollectiveEpilogueINS1D_23Sm100TmaWarpSpecializedILi4ELi2ELi32ELb0ELb0EEEJSH_NS5_IJNSR_ISF_SC_EES1I_EEEaSI_aSI_NS1D_6fusion15FusionCallbacksIS1H_NS1K_17LinearCombinationIaiaiLNS_15FloatRoundStyleE2EEESH_S1J_JEEENS4_5SM1004TMEM4LOAD26SM100_TMEM_LOAD_16dp32b32xESZ_S19_NS4_39AutoVectorizingCopyWithAssumedAlignmentILi128EEENS4_14SM90_TMA_STOREES19_S1V_S1V_EEEvvEEEEvNT_6ParamsE)
        /*0044*/ 	.word	0x00000000
.L_30:


//--------------------- .nv.compat                --------------------------
	.section	.nv.compat,"",@"SHT_CUDA_COMPAT_INFO"
	.align	4
        /*0000*/ 	.byte	0x02, 0x09, 0x01, 0x00, 0x02, 0x02, 0x03, 0x00, 0x02, 0x05, 0x06, 0x00, 0x03, 0x07, 0x01, 0x01
        /*0010*/ 	.byte	0x02, 0x03, 0x01, 0x00, 0x02, 0x06, 0x01, 0x00, 0x04, 0x0b, 0x08, 0x00, 0x01, 0x00, 0x00, 0x00
        /*0020*/ 	.byte	0x00, 0x00, 0x00, 0x00


//--------------------- .nv.info._ZN7cutlass13device_kernelINS_4gemm6kernel13GemmUniversalIN4cute5tupleIJiiiiEEENS1_10collective13CollectiveMmaINS1_35MainloopSm100TmaUmmaWarpSpecializedILi5ELi2ELi4ENS5_IJNS4_1CILi2EEENSA_ILi1EEESC_EEEEENS5_IJNSA_ILi64EEENSA_ILi256EEESF_EEEaNS5_IJlSC_lEEEaSI_NS4_8TiledMMAINS4_8MMA_AtomIJNS4_15SM100_MMA_S8_SSIaaiLi64ELi256ELNS4_4UMMA5MajorE0ELSN_0ELNSM_8SaturateE0EEEEEENS4_6LayoutINS5_IJSC_SC_SC_EEENS5_IJNSA_ILi0EEEST_ST_EEEEENS5_IJNS4_10UnderscoreESW_SW_EEEEENS4_13SM90_TMA_LOADENS4_14ComposedLayoutINS4_7SwizzleILi2ELi4ELi3EEENS4_18smem_ptr_flag_bitsILi8EEENSR_INS5_IJNSA_ILi8EEESF_EEENS5_IJSF_SC_EEEEEEEvNS4_8identityENS4_23SM90_TMA_LOAD_MULTICASTES19_vS1A_EENS_8epilogue10collective18CollectiveEpilogueINS1D_23Sm100TmaWarpSpecializedILi4ELi2ELi32ELb0ELb0EEEJSH_NS5_IJNSR_ISF_SC_EES1I_EEEaSI_aSI_NS1D_6fusion15FusionCallbacksIS1H_NS1K_17LinearCombinationIaiaiLNS_15FloatRoundStyleE2EEESH_S1J_JEEENS4_5SM1004TMEM4LOAD26SM100_TMEM_LOAD_16dp32b32xESZ_S19_NS4_39AutoVectorizingCopyWithAssumedAlignmentILi128EEENS4_14SM90_TMA_STOREES19_S1V_S1V_EEEvvEEEEvNT_6ParamsE --------------------------
	.section	.nv.info._ZN7cutlass13device_kernelINS_4gemm6kernel13GemmUniversalIN4cute5tupleIJiiiiEEENS1_10collective13CollectiveMmaINS1_35MainloopSm100TmaUmmaWarpSpecializedILi5ELi2ELi4ENS5_IJNS4_1CILi2EEENSA_ILi1EEESC_EEEEENS5_IJNSA_ILi64EEENSA_ILi256EEESF_EEEaNS5_IJlSC_lEEEaSI_NS4_8TiledMMAINS4_8MMA_AtomIJNS4_15SM100_MMA_S8_SSIaaiLi64ELi256ELNS4_4UMMA5MajorE0ELSN_0ELNSM_8SaturateE0EEEEEENS4_6LayoutINS5_IJSC_SC_SC_EEENS5_IJNSA_ILi0EEEST_ST_EEEEENS5_IJNS4_10UnderscoreESW_SW_EEEEENS4_13SM90_TMA_LOADENS4_14ComposedLayoutINS4_7SwizzleILi2ELi4ELi3EEENS4_18smem_ptr_flag_bitsILi8EEENSR_INS5_IJNSA_ILi8EEESF_EEENS5_IJSF_SC_EEEEEEEvNS4_8identityENS4_23SM90_TMA_LOAD_MULTICASTES19_vS1A_EENS_8epilogue10collective18CollectiveEpilogueINS1D_23Sm100TmaWarpSpecializedILi4ELi2ELi32ELb0ELb0EEEJSH_NS5_IJNSR_ISF_SC_EES1I_EEEaSI_aSI_NS1D_6fusion15FusionCallbacksIS1H_NS1K_17LinearCombinationIaiaiLNS_15FloatRoundStyleE2EEESH_S1J_JEEENS4_5SM1004TMEM4LOAD26SM100_TMEM_LOAD_16dp32b32xESZ_S19_NS4_39AutoVectorizingCopyWithAssumedAlignmentILi128EEENS4_14SM90_TMA_STOREES19_S1V_S1V_EEEvvEEEEvNT_6ParamsE,"",@"SHT_CUDA_INFO"
	.sectionflags	@""
	.align	4


	//----- nvinfo : EIATTR_CUDA_API_VERSION
	.align		4
        /*0000*/ 	.byte	0x04, 0x37
        /*0002*/ 	.short	(.L_32 - .L_31)
.L_31:
        /*0004*/ 	.word	0x00000082


	//----- nvinfo : EIATTR_KPARAM_INFO
	.align		4
.L_32:
        /*0008*/ 	.byte	0x04, 0x17
        /*000a*/ 	.short	(.L_34 - .L_33)
.L_33:
        /*000c*/ 	.word	0x00000000
        /*0010*/ 	.short	0x0000
        /*0012*/ 	.short	0x0000
        /*0014*/ 	.byte	0x00, 0xf0, 0x01, 0x20


	//----- nvinfo : EIATTR_AT_ENTRY_FRAGMENTS
	.align		4
.L_34:
        /*0018*/ 	.byte	0x04, 0x4f
        /*001a*/ 	.short	(.L_36 - .L_35)


	//   ....[0]....
.L_35:
        /*001c*/ 	.word	0x00000006


	//----- nvinfo : EIATTR_RESERVED_SMEM_USED
	.align		4
.L_36:
        /*0020*/ 	.byte	0x01, 0x41
	.zero		2


	//----- nvinfo : EIATTR_SPARSE_MMA_MASK
	.align		4
        /*0024*/ 	.byte	0x03, 0x50
        /*0026*/ 	.short	0x0000


	//----- nvinfo : EIATTR_TCGEN05_1CTA_USED
	.align		4
        /*0028*/ 	.byte	0x01, 0x51
	.zero		2


	//----- nvinfo : EIATTR_MAXREG_COUNT
	.align		4
        /*002c*/ 	.byte	0x03, 0x1b
        /*002e*/ 	.short	0x00ff


	//----- nvinfo : EIATTR_NUM_BARRIERS
	.align		4
        /*0030*/ 	.byte	0x02, 0x4c
        /*0032*/ 	.byte	0x07
	.zero		1


	//----- nvinfo : EIATTR_EXTERNS
	.align		4
        /*0034*/ 	.byte	0x04, 0x0f
        /*0036*/ 	.short	(.L_38 - .L_37)


	//   ....[0]....
	.align		4
.L_37:
        /*0038*/ 	.word	index@(__assertfail)


	//----- nvinfo : EIATTR_MERCURY_ISA_VERSION
	.align		4
.L_38:
        /*003c*/ 	.byte	0x03, 0x5f
        /*003e*/ 	.short	0x0101


	//----- nvinfo : EIATTR_INT_WARP_WIDE_INSTR_OFFSETS
	.align		4
        /*0040*/ 	.byte	0x04, 0x31
        /*0042*/ 	.short	(.L_40 - .L_39)


	//   ....[0]....
.L_39:
        /*0044*/ 	.word	0x00003c90


	//   ....[1]....
        /*0048*/ 	.word	0x00003cc0


	//   ....[2]....
        /*004c*/ 	.word	0x00003ce0


	//   ....[3]....
        /*0050*/ 	.word	0x000048b0


	//   ....[4]....
        /*0054*/ 	.word	0x00004910


	//   ....[5]....
        /*0058*/ 	.word	0x00004a00


	//   ....[6]....
        /*005c*/ 	.word	0x00004a80


	//   ....[7]....
        /*0060*/ 	.word	0x00004b80


	//   ....[8]....
        /*0064*/ 	.word	0x00004c10


	//   ....[9]....
        /*0068*/ 	.word	0x00004d10


	//   ....[10]....
        /*006c*/ 	.word	0x00004dc0


	//----- nvinfo : EIATTR_COOP_GROUP_MASK_REGIDS
	.align		4
.L_40:
        /*0070*/ 	.byte	0x04, 0x29
        /*0072*/ 	.short	(.L_42 - .L_41)


	//   ....[0]....
.L_41:
        /*0074*/ 	.word	0xffffffff


	//   ....[1]....
        /*0078*/ 	.word	0xffffffff


	//   ....[2]....
        /*007c*/ 	.word	0xffffffff


	//   ....[3]....
        /*0080*/ 	.word	0xffffffff


	//   ....[4]....
        /*0084*/ 	.word	0xffffffff


	//   ....[5]....
        /*0088*/ 	.word	0xffffffff


	//   ....[6]....
        /*008c*/ 	.word	0xffffffff


	//   ....[7]....
        /*0090*/ 	.word	0xffffffff


	//   ....[8]....
        /*0094*/ 	.word	0xffffffff


	//   ....[9]....
        /*0098*/ 	.word	0xffffffff


	//   ....[10]....
        /*009c*/ 	.word	0xffffffff


	//   ....[11]....
        /*00a0*/ 	.word	0xffffffff


	//   ....[12]....
        /*00a4*/ 	.word	0xffffffff


	//   ....[13]....
        /*00a8*/ 	.word	0xffffffff


	//----- nvinfo : EIATTR_COOP_GROUP_INSTR_OFFSETS
	.align		4
.L_42:
        /*00ac*/ 	.byte	0x04, 0x28
        /*00ae*/ 	.short	(.L_44 - .L_43)


	//   ....[0]....
.L_43:
        /*00b0*/ 	.word	0x00000080


	//   ....[1]....
        /*00b4*/ 	.word	0x000004f0


	//   ....[2]....
        /*00b8*/ 	.word	0x000006b0


	//   ....[3]....
        /*00bc*/ 	.word	0x00000850


	//   ....[4]....
        /*00c0*/ 	.word	0x00000950


	//   ....[5]....
        /*00c4*/ 	.word	0x00000ac0


	//   ....[6]....
        /*00c8*/ 	.word	0x00000c60


	//   ....[7]....
        /*00cc*/ 	.word	0x00000e10


	//   ....[8]....
        /*00d0*/ 	.word	0x00002010


	//   ....[9]....
        /*00d4*/ 	.word	0x00002f60


	//   ....[10]....
        /*00d8*/ 	.word	0x00003170


	//   ....[11]....
        /*00dc*/ 	.word	0x000031a0


	//   ....[12]....
        /*00e0*/ 	.word	0x00003b70


	//   ....[13]....
        /*00e4*/ 	.word	0x00003da0


	//----- nvinfo : EIATTR_VRC_CTA_INIT_COUNT
	.align		4
.L_44:
        /*00e8*/ 	.byte	0x02, 0x4a
        /*00ea*/ 	.byte	0x80
	.zero		1


	//----- nvinfo : EIATTR_SYSCALL_OFFSETS
	.align		4
        /*00ec*/ 	.byte	0x04, 0x46
        /*00ee*/ 	.short	(.L_46 - .L_45)


	//   ....[0]....
.L_45:
        /*00f0*/ 	.word	0x00005a50


	//   ....[1]....
        /*00f4*/ 	.word	0x00005b90


	//   ....[2]....
        /*00f8*/ 	.word	0x000063c0


	//   ....[3]....
        /*00fc*/ 	.word	0x00007160


	//   ....[4]....
        /*0100*/ 	.word	0x00007eb0


	//   ....[5]....
        /*0104*/ 	.word	0x00008c20


	//----- nvinfo : EIATTR_MBARRIER_INSTR_OFFSETS
	.align		4
.L_46:
        /*0108*/ 	.byte	0x04, 0x39
        /*010a*/ 	.short	(.L_48 - .L_47)


	//   ....[0]....
.L_47:
        /*010c*/ 	.word	0x00000600
        /*0110*/ 	.word	0x000000ff
        /*0114*/ 	.word	0x00000000
        /*0118*/ 	.short	0x0100
        /*011a*/ 	.byte	0x04
	.zero		1


	//   ....[1]....
        /*011c*/ 	.word	0x00000610
        /*0120*/ 	.word	0x000000ff
        /*0124*/ 	.word	0x00000028
        /*0128*/ 	.short	0x0100
        /*012a*/ 	.byte	0x04
	.zero		1


	//   ....[2]....
        /*012c*/ 	.word	0x00000620
        /*0130*/ 	.word	0x000000ff
        /*0134*/ 	.word	0x00000008
        /*0138*/ 	.short	0x0100
        /*013a*/ 	.byte	0x04
	.zero		1


	//   ....[3]....
        /*013c*/ 	.word	0x00000630
        /*0140*/ 	.word	0x000000ff
        /*0144*/ 	.word	0x00000030
        /*0148*/ 	.short	0x0100
        /*014a*/ 	.byte	0x04
	.zero		1


	//   ....[4]....
        /*014c*/ 	.word	0x00000640
        /*0150*/ 	.word	0x000000ff
        /*0154*/ 	.word	0x00000010
        /*0158*/ 	.short	0x0100
        /*015a*/ 	.byte	0x04
	.zero		1


	//   ....[5]....
        /*015c*/ 	.word	0x00000650
        /*0160*/ 	.word	0x000000ff
        /*0164*/ 	.word	0x00000038
        /*0168*/ 	.short	0x0100
        /*016a*/ 	.byte	0x04
	.zero		1


	//   ....[6]....
        /*016c*/ 	.word	0x00000660
        /*0170*/ 	.word	0x000000ff
        /*0174*/ 	.word	0x00000018
        /*0178*/ 	.short	0x0100
        /*017a*/ 	.byte	0x04
	.zero		1


	//   ....[7]....
        /*017c*/ 	.word	0x00000670
        /*0180*/ 	.word	0x000000ff
        /*0184*/ 	.word	0x00000040
        /*0188*/ 	.short	0x0100
        /*018a*/ 	.byte	0x04
	.zero		1


	//   ....[8]....
        /*018c*/ 	.word	0x00000680
        /*0190*/ 	.word	0x000000ff
        /*0194*/ 	.word	0x00000020
        /*0198*/ 	.short	0x0100
        /*019a*/ 	.byte	0x04
	.zero		1


	//   ....[9]....
        /*019c*/ 	.word	0x00000690
        /*01a0*/ 	.word	0x000000ff
        /*01a4*/ 	.word	0x00000048
        /*01a8*/ 	.short	0x0100
        /*01aa*/ 	.byte	0x04
	.zero		1


	//   ....[10]....
        /*01ac*/ 	.word	0x000007c0
        /*01b0*/ 	.word	0x000000ff
        /*01b4*/ 	.word	0x00000050
        /*01b8*/ 	.short	0x0100
        /*01ba*/ 	.byte	0x04
	.zero		1


	//   ....[11]....
        /*01bc*/ 	.word	0x000007d0
        /*01c0*/ 	.word	0x000000ff
        /*01c4*/ 	.word	0x00000070
        /*01c8*/ 	.short	0x0100
        /*01ca*/ 	.byte	0x04
	.zero		1


	//   ....[12]....
        /*01cc*/ 	.word	0x000007e0
        /*01d0*/ 	.word	0x000000ff
        /*01d4*/ 	.word	0x00000058
        /*01d8*/ 	.short	0x0100
        /*01da*/ 	.byte	0x04
	.zero		1


	//   ....[13]....
        /*01dc*/ 	.word	0x000007f0
        /*01e0*/ 	.word	0x000000ff
        /*01e4*/ 	.word	0x00000078
        /*01e8*/ 	.short	0x0100
        /*01ea*/ 	.byte	0x04
	.zero		1


	//   ....[14]....
        /*01ec*/ 	.word	0x00000800
        /*01f0*/ 	.word	0x000000ff
        /*01f4*/ 	.word	0x00000060
        /*01f8*/ 	.short	0x0100
        /*01fa*/ 	.byte	0x04
	.zero		1


	//   ....[15]....
        /*01fc*/ 	.word	0x00000810
        /*0200*/ 	.word	0x000000ff
        /*0204*/ 	.word	0x00000080
        /*0208*/ 	.short	0x0100
        /*020a*/ 	.byte	0x04
	.zero		1


	//   ....[16]....
        /*020c*/ 	.word	0x00000820
        /*0210*/ 	.word	0x000000ff
        /*0214*/ 	.word	0x00000068
        /*0218*/ 	.short	0x0100
        /*021a*/ 	.byte	0x04
	.zero		1


	//   ....[17]....
        /*021c*/ 	.word	0x00000830
        /*0220*/ 	.word	0x000000ff
        /*0224*/ 	.word	0x00000088
        /*0228*/ 	.short	0x0100
        /*022a*/ 	.byte	0x04
	.zero		1


	//   ....[18]....
        /*022c*/ 	.word	0x00000920
        /*0230*/ 	.word	0x000000ff
        /*0234*/ 	.word	0x00000090
        /*0238*/ 	.short	0x0100
        /*023a*/ 	.byte	0x06
	.zero		1


	//   ....[19]....
        /*023c*/ 	.word	0x00000930
        /*0240*/ 	.word	0x000000ff
        /*0244*/ 	.word	0x00000098
        /*0248*/ 	.short	0x0100
        /*024a*/ 	.byte	0x06
	.zero		1


	//   ....[20]....
        /*024c*/ 	.word	0x00000a70
        /*0250*/ 	.word	0x000000ff
        /*0254*/ 	.word	0x000000a0
        /*0258*/ 	.short	0x0100
        /*025a*/ 	.byte	0x06
	.zero		1


	//   ....[21]....
        /*025c*/ 	.word	0x00000a80
        /*0260*/ 	.word	0x000000ff
        /*0264*/ 	.word	0x000000b0
        /*0268*/ 	.short	0x0100
        /*026a*/ 	.byte	0x06
	.zero		1


	//   ....[22]....
        /*026c*/ 	.word	0x00000a90
        /*0270*/ 	.word	0x000000ff
        /*0274*/ 	.word	0x000000a8
        /*0278*/ 	.short	0x0100
        /*027a*/ 	.byte	0x06
	.zero		1


	//   ....[23]....
        /*027c*/ 	.word	0x00000aa0
        /*0280*/ 	.word	0x000000ff
        /*0284*/ 	.word	0x000000b8
        /*0288*/ 	.short	0x0100
        /*028a*/ 	.byte	0x06
	.zero		1


	//   ....[24]....
        /*028c*/ 	.word	0x00000bd0
        /*0290*/ 	.word	0x000000ff
        /*0294*/ 	.word	0x000000c0
        /*0298*/ 	.short	0x0100
        /*029a*/ 	.byte	0x04
	.zero		1


	//   ....[25]....
        /*029c*/ 	.word	0x00000be0
        /*02a0*/ 	.word	0x000000ff
        /*02a4*/ 	.word	0x000000e0
        /*02a8*/ 	.short	0x0100
        /*02aa*/ 	.byte	0x04
	.zero		1


	//   ....[26]....
        /*02ac*/ 	.word	0x00000bf0
        /*02b0*/ 	.word	0x000000ff
        /*02b4*/ 	.word	0x000000c8
        /*02b8*/ 	.short	0x0100
        /*02ba*/ 	.byte	0x04
	.zero		1


	//   ....[27]....
        /*02bc*/ 	.word	0x00000c00
        /*02c0*/ 	.word	0x000000ff
        /*02c4*/ 	.word	0x000000e8
        /*02c8*/ 	.short	0x0100
        /*02ca*/ 	.byte	0x04
	.zero		1


	//   ....[28]....
        /*02cc*/ 	.word	0x00000c10
        /*02d0*/ 	.word	0x000000ff
        /*02d4*/ 	.word	0x000000d0
        /*02d8*/ 	.short	0x0100
        /*02da*/ 	.byte	0x04
	.zero		1


	//   ....[29]....
        /*02dc*/ 	.word	0x00000c20
        /*02e0*/ 	.word	0x000000ff
        /*02e4*/ 	.word	0x000000f0
        /*02e8*/ 	.short	0x0100
        /*02ea*/ 	.byte	0x04
	.zero		1


	//   ....[30]....
        /*02ec*/ 	.word	0x00000c30
        /*02f0*/ 	.word	0x000000ff
        /*02f4*/ 	.word	0x000000d8
        /*02f8*/ 	.short	0x0100
        /*02fa*/ 	.byte	0x04
	.zero		1


	//   ....[31]....
        /*02fc*/ 	.word	0x00000c40
        /*0300*/ 	.word	0x000000ff
        /*0304*/ 	.word	0x000000f8
        /*0308*/ 	.short	0x0100
        /*030a*/ 	.byte	0x04
	.zero		1


	//   ....[32]....
        /*030c*/ 	.word	0x00000d30
        /*0310*/ 	.word	0x000000ff
        /*0314*/ 	.word	0x00000100
        /*0318*/ 	.short	0x0100
        /*031a*/ 	.byte	0x04
	.zero		1


	//   ....[33]....
        /*031c*/ 	.word	0x00000d40
        /*0320*/ 	.word	0x000000ff
        /*0324*/ 	.word	0x00000110
        /*0328*/ 	.short	0x0100
        /*032a*/ 	.byte	0x04
	.zero		1


	//   ....[34]....
        /*032c*/ 	.word	0x00000d50
        /*0330*/ 	.word	0x000000ff
        /*0334*/ 	.word	0x00000108
        /*0338*/ 	.short	0x0100
        /*033a*/ 	.byte	0x04
	.zero		1


	//   ....[35]....
        /*033c*/ 	.word	0x00000d60
        /*0340*/ 	.word	0x000000ff
        /*0344*/ 	.word	0x00000118
        /*0348*/ 	.short	0x0100
        /*034a*/ 	.byte	0x04
	.zero		1


	//   ....[36]....
        /*034c*/ 	.word	0x00001890
        /*0350*/ 	.word	0x00000000
        /*0354*/ 	.word	0x00000110
        /*0358*/ 	.short	0x010a
        /*035a*/ 	.byte	0xff
	.zero		1


	//   ....[37]....
        /*035c*/ 	.word	0x000018c0
        /*0360*/ 	.word	0x00000000
        /*0364*/ 	.word	0x00000100
        /*0368*/ 	.short	0x0101
        /*036a*/ 	.byte	0xff
	.zero		1


	//   ....[38]....
        /*036c*/ 	.word	0x00001990
        /*0370*/ 	.word	0x000000ff
        /*0374*/ 	.word	0x00000028
        /*0378*/ 	.short	0x010a
        /*037a*/ 	.byte	0x04
	.zero		1


	//   ....[39]....
        /*037c*/ 	.word	0x00001a10
        /*0380*/ 	.word	0x000000ff
        /*0384*/ 	.word	0x00000028
        /*0388*/ 	.short	0x010a
        /*038a*/ 	.byte	0x21
	.zero		1


	//   ....[40]....
        /*038c*/ 	.word	0x00001ba0
        /*0390*/ 	.word	0x000000ff
        /*0394*/ 	.word	0x00000028
        /*0398*/ 	.short	0x010a
        /*039a*/ 	.byte	0x08
	.zero		1


	//   ....[41]....
        /*039c*/ 	.word	0x00001cc0
        /*03a0*/ 	.word	0x000000ff
        /*03a4*/ 	.word	0x00000098
        /*03a8*/ 	.short	0x0101
        /*03aa*/ 	.byte	0x06
	.zero		1


	//   ....[42]....
        /*03ac*/ 	.word	0x00001ce0
        /*03b0*/ 	.word	0x000000ff
        /*03b4*/ 	.word	0x00000028
        /*03b8*/ 	.short	0x010a
        /*03ba*/ 	.byte	0x04
	.zero		1


	//   ....[43]....
        /*03bc*/ 	.word	0x00001d60
        /*03c0*/ 	.word	0x000000ff
        /*03c4*/ 	.word	0x00000028
        /*03c8*/ 	.short	0x010a
        /*03ca*/ 	.byte	0x11
	.zero		1


	//   ....[44]....
        /*03cc*/ 	.word	0x00001f70
        /*03d0*/ 	.word	0x000000ff
        /*03d4*/ 	.word	0x00000028
        /*03d8*/ 	.short	0x010a
        /*03da*/ 	.byte	0x07
	.zero		1


	//   ....[45]....
        /*03dc*/ 	.word	0x00002040
        /*03e0*/ 	.word	0x00000003
        /*03e4*/ 	.word	0x000000a0
        /*03e8*/ 	.short	0x010a
        /*03ea*/ 	.byte	0xff
	.zero		1


	//   ....[46]....
        /*03ec*/ 	.word	0x00002190
        /*03f0*/ 	.word	0x00000000
        /*03f4*/ 	.word	0x00000000
        /*03f8*/ 	.short	0x0101
        /*03fa*/ 	.byte	0xff
	.zero		1


	//   ....[47]....
        /*03fc*/ 	.word	0x00002750
        /*0400*/ 	.word	0x000000ff
        /*0404*/ 	.word	0x00000000
        /*0408*/ 	.short	0x010a
        /*040a*/ 	.byte	0x04
	.zero		1


	//   ....[48]....
        /*040c*/ 	.word	0x000027e0
        /*0410*/ 	.word	0x000000ff
        /*0414*/ 	.word	0x00000000
        /*0418*/ 	.short	0x010a
        /*041a*/ 	.byte	0x05
	.zero		1


	//   ....[49]....
        /*041c*/ 	.word	0x00002870
        /*0420*/ 	.word	0x000000ff
        /*0424*/ 	.word	0x00000000
        /*0428*/ 	.short	0x010a
        /*042a*/ 	.byte	0x05
	.zero		1


	//   ....[50]....
        /*042c*/ 	.word	0x00002900
        /*0430*/ 	.word	0x000000ff
        /*0434*/ 	.word	0x00000000
        /*0438*/ 	.short	0x010a
        /*043a*/ 	.byte	0x05
	.zero		1


	//   ....[51]....
        /*043c*/ 	.word	0x000029a0
        /*0440*/ 	.word	0x00000000
        /*0444*/ 	.word	0x00000000
        /*0448*/ 	.short	0x010a
        /*044a*/ 	.byte	0xff
	.zero		1


	//   ....[52]....
        /*044c*/ 	.word	0x00002ac0
        /*0450*/ 	.word	0x00000002
        /*0454*/ 	.word	0x00000100
        /*0458*/ 	.short	0x010a
        /*045a*/ 	.byte	0xff
	.zero		1


	//   ....[53]....
        /*045c*/ 	.word	0x00002b30
        /*0460*/ 	.word	0x00000002
        /*0464*/ 	.word	0x00000000
        /*0468*/ 	.short	0x0101
        /*046a*/ 	.byte	0xff
	.zero		1


	//   ....[54]....
        /*046c*/ 	.word	0x00002b50
        /*0470*/ 	.word	0x000000ff
        /*0474*/ 	.word	0x000000b0
        /*0478*/ 	.short	0x010a
        /*047a*/ 	.byte	0x04
	.zero		1


	//   ....[55]....
        /*047c*/ 	.word	0x00002c70
        /*0480*/ 	.word	0x00000002
        /*0484*/ 	.word	0x000000a0
        /*0488*/ 	.short	0x010a
        /*048a*/ 	.byte	0xff
	.zero		1


	//   ....[56]....
        /*048c*/ 	.word	0x00002d70
        /*0490*/ 	.word	0x00000002
        /*0494*/ 	.word	0x00000000
        /*0498*/ 	.short	0x0101
        /*049a*/ 	.byte	0xff
	.zero		1


	//   ....[57]....
        /*049c*/ 	.word	0x00002e00
        /*04a0*/ 	.word	0x000000ff
        /*04a4*/ 	.word	0x000000b0
        /*04a8*/ 	.short	0x0106
        /*04aa*/ 	.byte	0x04
	.zero		1


	//   ....[58]....
        /*04ac*/ 	.word	0x00002e20
        /*04b0*/ 	.word	0x000000ff
        /*04b4*/ 	.word	0x000000b0
        /*04b8*/ 	.short	0x010a
        /*04ba*/ 	.byte	0x04
	.zero		1


	//   ....[59]....
        /*04bc*/ 	.word	0x00002eb0
        /*04c0*/ 	.word	0x000000ff
        /*04c4*/ 	.word	0x000000b0
        /*04c8*/ 	.short	0x0106
        /*04ca*/ 	.byte	0x07
	.zero		1


	//   ....[60]....
        /*04cc*/ 	.word	0x00002ef0
        /*04d0*/ 	.word	0x00000000
        /*04d4*/ 	.word	0x000000b0
        /*04d8*/ 	.short	0x010a
        /*04da*/ 	.byte	0xff
	.zero		1


	//   ....[61]....
        /*04dc*/ 	.word	0x00003400
        /*04e0*/ 	.word	0x00000000
        /*04e4*/ 	.word	0x000000a0
        /*04e8*/ 	.short	0x010a
        /*04ea*/ 	.byte	0xff
	.zero		1


	//   ....[62]....
        /*04ec*/ 	.word	0x00003500
        /*04f0*/ 	.word	0x00000003
        /*04f4*/ 	.word	0x00000000
        /*04f8*/ 	.short	0x0101
        /*04fa*/ 	.byte	0xff
	.zero		1


	//   ....[63]....
        /*04fc*/ 	.word	0x00003510
        /*0500*/ 	.word	0x000000ff
        /*0504*/ 	.word	0x00000000
        /*0508*/ 	.short	0x010a
        /*050a*/ 	.byte	0x04
	.zero		1


	//   ....[64]....
        /*050c*/ 	.word	0x00003590
        /*0510*/ 	.word	0x000000ff
        /*0514*/ 	.word	0x000000e0
        /*0518*/ 	.short	0x010a
        /*051a*/ 	.byte	0x17
	.zero		1


	//   ....[65]....
        /*051c*/ 	.word	0x00003670
        /*0520*/ 	.word	0x000000ff
        /*0524*/ 	.word	0x00000000
        /*0528*/ 	.short	0x010a
        /*052a*/ 	.byte	0x05
	.zero		1


	//   ....[66]....
        /*052c*/ 	.word	0x000037b0
        /*0530*/ 	.word	0x000000ff
        /*0534*/ 	.word	0x00000000
        /*0538*/ 	.short	0x010a
        /*053a*/ 	.byte	0x04
	.zero		1


	//   ....[67]....
        /*053c*/ 	.word	0x000039a0
        /*0540*/ 	.word	0x000000ff
        /*0544*/ 	.word	0x00000000
        /*0548*/ 	.short	0x010a
        /*054a*/ 	.byte	0x04
	.zero		1


	//   ....[68]....
        /*054c*/ 	.word	0x00003a30
        /*0550*/ 	.word	0x000000ff
        /*0554*/ 	.word	0x00000000
        /*0558*/ 	.short	0x010a
        /*055a*/ 	.byte	0x05
	.zero		1


	//   ....[69]....
        /*055c*/ 	.word	0x00003ac0
        /*0560*/ 	.word	0x000000ff
        /*0564*/ 	.word	0x00000000
        /*0568*/ 	.short	0x010a
        /*056a*/ 	.byte	0x05
	.zero		1


	//   ....[70]....
        /*056c*/ 	.word	0x00003b50
        /*0570*/ 	.word	0x000000ff
        /*0574*/ 	.word	0x00000000
        /*0578*/ 	.short	0x010a
        /*057a*/ 	.byte	0x04
	.zero		1


	//   ....[71]....
        /*057c*/ 	.word	0x00004070
        /*0580*/ 	.word	0x00000008
        /*0584*/ 	.word	0x000000a0
        /*0588*/ 	.short	0x010a
        /*058a*/ 	.byte	0xff
	.zero		1


	//   ....[72]....
        /*058c*/ 	.word	0x000041e0
        /*0590*/ 	.word	0x00000000
        /*0594*/ 	.word	0x00000000
        /*0598*/ 	.short	0x0101
        /*059a*/ 	.byte	0xff
	.zero		1


	//   ....[73]....
        /*059c*/ 	.word	0x000046c0
        /*05a0*/ 	.word	0x000000ff
        /*05a4*/ 	.word	0x00000098
        /*05a8*/ 	.short	0x010a
        /*05aa*/ 	.byte	0x15
	.zero		1


	//   ....[74]....
        /*05ac*/ 	.word	0x00004850
        /*05b0*/ 	.word	0x000000ff
        /*05b4*/ 	.word	0x00000070
        /*05b8*/ 	.short	0x010a
        /*05ba*/ 	.byte	0x15
	.zero		1


	//   ....[75]....
        /*05bc*/ 	.word	0x000049a0
        /*05c0*/ 	.word	0x000000ff
        /*05c4*/ 	.word	0x00000050
        /*05c8*/ 	.short	0x010b
        /*05ca*/ 	.byte	0x15
	.zero		1


	//   ....[76]....
        /*05cc*/ 	.word	0x000049c0
        /*05d0*/ 	.word	0x000000ff
        /*05d4*/ 	.word	0x00000000
        /*05d8*/ 	.short	0x0101
        /*05da*/ 	.byte	0x04
	.zero		1


	//   ....[77]....
        /*05dc*/ 	.word	0x000049d0
        /*05e0*/ 	.word	0x000000ff
        /*05e4*/ 	.word	0x00000078
        /*05e8*/ 	.short	0x010a
        /*05ea*/ 	.byte	0x15
	.zero		1


	//   ....[78]....
        /*05ec*/ 	.word	0x00004b20
        /*05f0*/ 	.word	0x000000ff
        /*05f4*/ 	.word	0x00000058
        /*05f8*/ 	.short	0x010b
        /*05fa*/ 	.byte	0x15
	.zero		1


	//   ....[79]....
        /*05fc*/ 	.word	0x00004b40
        /*0600*/ 	.word	0x000000ff
        /*0604*/ 	.word	0x00000000
        /*0608*/ 	.short	0x0101
        /*060a*/ 	.byte	0x04
	.zero		1


	//   ....[80]....
        /*060c*/ 	.word	0x00004b50
        /*0610*/ 	.word	0x000000ff
        /*0614*/ 	.word	0x00000080
        /*0618*/ 	.short	0x010a
        /*061a*/ 	.byte	0x15
	.zero		1


	//   ....[81]....
        /*061c*/ 	.word	0x00004cb0
        /*0620*/ 	.word	0x000000ff
        /*0624*/ 	.word	0x00000060
        /*0628*/ 	.short	0x010b
        /*062a*/ 	.byte	0x15
	.zero		1


	//   ....[82]....
        /*062c*/ 	.word	0x00004cd0
        /*0630*/ 	.word	0x000000ff
        /*0634*/ 	.word	0x00000000
        /*0638*/ 	.short	0x0101
        /*063a*/ 	.byte	0x04
	.zero		1


	//   ....[83]....
        /*063c*/ 	.word	0x00004ce0
        /*0640*/ 	.word	0x000000ff
        /*0644*/ 	.word	0x00000088
        /*0648*/ 	.short	0x010a
        /*064a*/ 	.byte	0x15
	.zero		1


	//   ....[84]....
        /*064c*/ 	.word	0x00004ee0
        /*0650*/ 	.word	0x000000ff
        /*0654*/ 	.word	0x00000068
        /*0658*/ 	.short	0x010b
        /*065a*/ 	.byte	0x15
	.zero		1


	//   ....[85]....
        /*065c*/ 	.word	0x00004ef0
        /*0660*/ 	.word	0x000000ff
        /*0664*/ 	.word	0x00000000
        /*0668*/ 	.short	0x0101
        /*066a*/ 	.byte	0x2b
	.zero		1


	//   ....[86]....
        /*066c*/ 	.word	0x00004f20
        /*0670*/ 	.word	0x000000ff
        /*0674*/ 	.word	0x00000070
        /*0678*/ 	.short	0x010a
        /*067a*/ 	.byte	0x15
	.zero		1


	//   ....[87]....
        /*067c*/ 	.word	0x00004f40
        /*0680*/ 	.word	0x000000ff
        /*0684*/ 	.word	0x00000078
        /*0688*/ 	.short	0x010a
        /*068a*/ 	.byte	0x15
	.zero		1


	//   ....[88]....
        /*068c*/ 	.word	0x00004f60
        /*0690*/ 	.word	0x000000ff
        /*0694*/ 	.word	0x00000080
        /*0698*/ 	.short	0x010a
        /*069a*/ 	.byte	0x15
	.zero		1


	//   ....[89]....
        /*069c*/ 	.word	0x00004fa0
        /*06a0*/ 	.word	0x00000000
        /*06a4*/ 	.word	0x00000088
        /*06a8*/ 	.short	0x010a
        /*06aa*/ 	.byte	0xff
	.zero		1


	//   ....[90]....
        /*06ac*/ 	.word	0x000052e0
        /*06b0*/ 	.word	0x00000003
        /*06b4*/ 	.word	0x000000a0
        /*06b8*/ 	.short	0x010a
        /*06ba*/ 	.byte	0xff
	.zero		1


	//   ....[91]....
        /*06bc*/ 	.word	0x00005460
        /*06c0*/ 	.word	0x00000000
        /*06c4*/ 	.word	0x00000000
        /*06c8*/ 	.short	0x0101
        /*06ca*/ 	.byte	0xff
	.zero		1


	//   ....[92]....
        /*06cc*/ 	.word	0x00005f80
        /*06d0*/ 	.word	0x00000002
        /*06d4*/ 	.word	0x00000050
        /*06d8*/ 	.short	0x010a
        /*06da*/ 	.byte	0xff
	.zero		1


	//   ....[93]....
        /*06dc*/ 	.word	0x00005fc0
        /*06e0*/ 	.word	0x00000034
        /*06e4*/ 	.word	0x000000c0
        /*06e8*/ 	.short	0x010a
        /*06ea*/ 	.byte	0xff
	.zero		1


	//   ....[94]....
        /*06ec*/ 	.word	0x00006100
        /*06f0*/ 	.word	0x00000002
        /*06f4*/ 	.word	0x00000050
        /*06f8*/ 	.short	0x010a
        /*06fa*/ 	.byte	0xff
	.zero		1


	//   ....[95]....
        /*06fc*/ 	.word	0x00006220
        /*0700*/ 	.word	0x00000000
        /*0704*/ 	.word	0x00000000
        /*0708*/ 	.short	0x0101
        /*070a*/ 	.byte	0xff
	.zero		1


	//   ....[96]....
        /*070c*/ 	.word	0x000062a0
        /*0710*/ 	.word	0x00000034
        /*0714*/ 	.word	0x000000c0
        /*0718*/ 	.short	0x010a
        /*071a*/ 	.byte	0xff
	.zero		1


	//   ....[97]....
        /*071c*/ 	.word	0x00006e10
        /*0720*/ 	.word	0x00000000
        /*0724*/ 	.word	0x00000050
        /*0728*/ 	.short	0x010a
        /*072a*/ 	.byte	0xff
	.zero		1


	//   ....[98]....
        /*072c*/ 	.word	0x00006ec0
        /*0730*/ 	.word	0x00000000
        /*0734*/ 	.word	0x00000050
        /*0738*/ 	.short	0x010a
        /*073a*/ 	.byte	0xff
	.zero		1


	//   ....[99]....
        /*073c*/ 	.word	0x00006fe0
        /*0740*/ 	.word	0x00000000
        /*0744*/ 	.word	0x00000000
        /*0748*/ 	.short	0x0101
        /*074a*/ 	.byte	0xff
	.zero		1


	//   ....[100]....
        /*074c*/ 	.word	0x00007b50
        /*0750*/ 	.word	0x00000000
        /*0754*/ 	.word	0x00000050
        /*0758*/ 	.short	0x010a
        /*075a*/ 	.byte	0xff
	.zero		1


	//   ....[101]....
        /*075c*/ 	.word	0x00007c00
        /*0760*/ 	.word	0x00000000
        /*0764*/ 	.word	0x00000050
        /*0768*/ 	.short	0x010a
        /*076a*/ 	.byte	0xff
	.zero		1


	//   ....[102]....
        /*076c*/ 	.word	0x00007d30
        /*0770*/ 	.word	0x00000000
        /*0774*/ 	.word	0x00000000
        /*0778*/ 	.short	0x0101
        /*077a*/ 	.byte	0xff
	.zero		1


	//   ....[103]....
        /*077c*/ 	.word	0x000088d0
        /*0780*/ 	.word	0x00000000
        /*0784*/ 	.word	0x00000050
        /*0788*/ 	.short	0x010a
        /*078a*/ 	.byte	0xff
	.zero		1


	//   ....[104]....
        /*078c*/ 	.word	0x00008980
        /*0790*/ 	.word	0x00000000
        /*0794*/ 	.word	0x00000050
        /*0798*/ 	.short	0x010a
        /*079a*/ 	.byte	0xff
	.zero		1


	//   ....[105]....
        /*079c*/ 	.word	0x00008aa0
        /*07a0*/ 	.word	0x00000000
        /*07a4*/ 	.word	0x00000000
        /*07a8*/ 	.short	0x0101
        /*07aa*/ 	.byte	0xff
	.zero		1


	//   ....[106]....
        /*07ac*/ 	.word	0x00008eb0
        /*07b0*/ 	.word	0x000000ff
        /*07b4*/ 	.word	0x00000000
        /*07b8*/ 	.short	0x0101
        /*07ba*/ 	.byte	0x04
	.zero		1


	//   ....[107]....
        /*07bc*/ 	.word	0x000097b0
        /*07c0*/ 	.word	0x00000000
        /*07c4*/ 	.word	0x00000110
        /*07c8*/ 	.short	0x010a
        /*07ca*/ 	.byte	0xff
	.zero		1


	//   ....[108]....
        /*07cc*/ 	.word	0x00009810
        /*07d0*/ 	.word	0x00000000
        /*07d4*/ 	.word	0x00000028
        /*07d8*/ 	.short	0x010a
        /*07da*/ 	.byte	0xff
	.zero		1


	//   ....[109]....
        /*07dc*/ 	.word	0x00009870
        /*07e0*/ 	.word	0x00000000
        /*07e4*/ 	.word	0x00000028
        /*07e8*/ 	.short	0x010a
        /*07ea*/ 	.byte	0xff
	.zero		1


	//   ....[110]....
        /*07ec*/ 	.word	0x000098c0
        /*07f0*/ 	.word	0x00000003
        /*07f4*/ 	.word	0x000000a0
        /*07f8*/ 	.short	0x010a
        /*07fa*/ 	.byte	0xff
	.zero		1


	//   ....[111]....
        /*07fc*/ 	.word	0x00009920
        /*0800*/ 	.word	0x00000000
        /*0804*/ 	.word	0x00000000
        /*0808*/ 	.short	0x010a
        /*080a*/ 	.byte	0xff
	.zero		1


	//   ....[112]....
        /*080c*/ 	.word	0x00009980
        /*0810*/ 	.word	0x00000000
        /*0814*/ 	.word	0x00000000
        /*0818*/ 	.short	0x010a
        /*081a*/ 	.byte	0xff
	.zero		1


	//   ....[113]....
        /*081c*/ 	.word	0x000099e0
        /*0820*/ 	.word	0x00000000
        /*0824*/ 	.word	0x00000000
        /*0828*/ 	.short	0x010a
        /*082a*/ 	.byte	0xff
	.zero		1


	//   ....[114]....
        /*082c*/ 	.word	0x00009a40
        /*0830*/ 	.word	0x00000000
        /*0834*/ 	.word	0x00000000
        /*0838*/ 	.short	0x010a
        /*083a*/ 	.byte	0xff
	.zero		1


	//   ....[115]....
        /*083c*/ 	.word	0x00009a90
        /*0840*/ 	.word	0x00000002
        /*0844*/ 	.word	0x00000100
        /*0848*/ 	.short	0x010a
        /*084a*/ 	.byte	0xff
	.zero		1


	//   ....[116]....
        /*084c*/ 	.word	0x00009af0
        /*0850*/ 	.word	0x00000002
        /*0854*/ 	.word	0x000000b0
        /*0858*/ 	.short	0x010a
        /*085a*/ 	.byte	0xff
	.zero		1


	//   ....[117]....
        /*085c*/ 	.word	0x00009b40
        /*0860*/ 	.word	0x00000002
        /*0864*/ 	.word	0x000000a0
        /*0868*/ 	.short	0x010a
        /*086a*/ 	.byte	0xff
	.zero		1


	//   ....[118]....
        /*086c*/ 	.word	0x00009ba0
        /*0870*/ 	.word	0x00000000
        /*0874*/ 	.word	0x000000b0
        /*0878*/ 	.short	0x010a
        /*087a*/ 	.byte	0xff
	.zero		1


	//   ....[119]....
        /*087c*/ 	.word	0x00009bf0
        /*0880*/ 	.word	0x00000000
        /*0884*/ 	.word	0x000000a0
        /*0888*/ 	.short	0x010a
        /*088a*/ 	.byte	0xff
	.zero		1


	//   ....[120]....
        /*088c*/ 	.word	0x00009c50
        /*0890*/ 	.word	0x00000002
        /*0894*/ 	.word	0x000000e0
        /*0898*/ 	.short	0x010a
        /*089a*/ 	.byte	0xff
	.zero		1


	//   ....[121]....
        /*089c*/ 	.word	0x00009cb0
        /*08a0*/ 	.word	0x00000000
        /*08a4*/ 	.word	0x00000000
        /*08a8*/ 	.short	0x010a
        /*08aa*/ 	.byte	0xff
	.zero		1


	//   ....[122]....
        /*08ac*/ 	.word	0x00009d10
        /*08b0*/ 	.word	0x00000000
        /*08b4*/ 	.word	0x00000000
        /*08b8*/ 	.short	0x010a
        /*08ba*/ 	.byte	0xff
	.zero		1


	//   ....[123]....
        /*08bc*/ 	.word	0x00009d70
        /*08c0*/ 	.word	0x00000000
        /*08c4*/ 	.word	0x00000000
        /*08c8*/ 	.short	0x010a
        /*08ca*/ 	.byte	0xff
	.zero		1


	//   ....[124]....
        /*08cc*/ 	.word	0x00009dd0
        /*08d0*/ 	.word	0x00000000
        /*08d4*/ 	.word	0x00000000
        /*08d8*/ 	.short	0x010a
        /*08da*/ 	.byte	0xff
	.zero		1


	//   ....[125]....
        /*08dc*/ 	.word	0x00009e30
        /*08e0*/ 	.word	0x00000000
        /*08e4*/ 	.word	0x00000000
        /*08e8*/ 	.short	0x010a
        /*08ea*/ 	.byte	0xff
	.zero		1


	//   ....[126]....
        /*08ec*/ 	.word	0x00009e80
        /*08f0*/ 	.word	0x00000008
        /*08f4*/ 	.word	0x000000a0
        /*08f8*/ 	.short	0x010a
        /*08fa*/ 	.byte	0xff
	.zero		1


	//   ....[127]....
        /*08fc*/ 	.word	0x00009ee0
        /*0900*/ 	.word	0x00000000
        /*0904*/ 	.word	0x00000098
        /*0908*/ 	.short	0x010a
        /*090a*/ 	.byte	0xff
	.zero		1


	//   ....[128]....
        /*090c*/ 	.word	0x00009f40
        /*0910*/ 	.word	0x00000000
        /*0914*/ 	.word	0x00000070
        /*0918*/ 	.short	0x010a
        /*091a*/ 	.byte	0xff
	.zero		1


	//   ....[129]....
        /*091c*/ 	.word	0x00009fa0
        /*0920*/ 	.word	0x00000000
        /*0924*/ 	.word	0x00000078
        /*0928*/ 	.short	0x010a
        /*092a*/ 	.byte	0xff
	.zero		1


	//   ....[130]....
        /*092c*/ 	.word	0x0000a000
        /*0930*/ 	.word	0x00000000
        /*0934*/ 	.word	0x00000080
        /*0938*/ 	.short	0x010a
        /*093a*/ 	.byte	0xff
	.zero		1


	//   ....[131]....
        /*093c*/ 	.word	0x0000a060
        /*0940*/ 	.word	0x00000000
        /*0944*/ 	.word	0x00000088
        /*0948*/ 	.short	0x010a
        /*094a*/ 	.byte	0xff
	.zero		1


	//   ....[132]....
        /*094c*/ 	.word	0x0000a0c0
        /*0950*/ 	.word	0x00000000
        /*0954*/ 	.word	0x00000070
        /*0958*/ 	.short	0x010a
        /*095a*/ 	.byte	0xff
	.zero		1


	//   ....[133]....
        /*095c*/ 	.word	0x0000a120
        /*0960*/ 	.word	0x00000000
        /*0964*/ 	.word	0x00000078
        /*0968*/ 	.short	0x010a
        /*096a*/ 	.byte	0xff
	.zero		1


	//   ....[134]....
        /*096c*/ 	.word	0x0000a180
        /*0970*/ 	.word	0x00000000
        /*0974*/ 	.word	0x00000080
        /*0978*/ 	.short	0x010a
        /*097a*/ 	.byte	0xff
	.zero		1


	//   ....[135]....
        /*097c*/ 	.word	0x0000a1d0
        /*0980*/ 	.word	0x00000003
        /*0984*/ 	.word	0x000000a0
        /*0988*/ 	.short	0x010a
        /*098a*/ 	.byte	0xff
	.zero		1


	//   ....[136]....
        /*098c*/ 	.word	0x0000a220
        /*0990*/ 	.word	0x00000002
        /*0994*/ 	.word	0x00000050
        /*0998*/ 	.short	0x010a
        /*099a*/ 	.byte	0xff
	.zero		1


	//   ....[137]....
        /*099c*/ 	.word	0x0000a270
        /*09a0*/ 	.word	0x00000034
        /*09a4*/ 	.word	0x000000c0
        /*09a8*/ 	.short	0x010a
        /*09aa*/ 	.byte	0xff
	.zero		1


	//   ....[138]....
        /*09ac*/ 	.word	0x0000a2c0
        /*09b0*/ 	.word	0x00000000
        /*09b4*/ 	.word	0x00000050
        /*09b8*/ 	.short	0x010a
        /*09ba*/ 	.byte	0xff
	.zero		1


	//   ....[139]....
        /*09bc*/ 	.word	0x0000a310
        /*09c0*/ 	.word	0x00000000
        /*09c4*/ 	.word	0x00000050
        /*09c8*/ 	.short	0x010a
        /*09ca*/ 	.byte	0xff
	.zero		1


	//   ....[140]....
        /*09cc*/ 	.word	0x0000a360
        /*09d0*/ 	.word	0x00000000
        /*09d4*/ 	.word	0x00000050
        /*09d8*/ 	.short	0x010a
        /*09da*/ 	.byte	0xff
	.zero		1


	//----- nvinfo : EIATTR_NUM_MBARRIERS
	.align		4
.L_48:
        /*09dc*/ 	.byte	0x03, 0x38
        /*09de*/ 	.short	0x0024


	//----- nvinfo : EIATTR_EXIT_INSTR_OFFSETS
	.align		4
        /*09e0*/ 	.byte	0x04, 0x1c
        /*09e2*/ 	.short	(.L_50 - .L_49)


	//   ....[0]....
.L_49:
        /*09e4*/ 	.word	0x000029d0


	//   ....[1]....
        /*09e8*/ 	.word	0x00002ec0


	//   ....[2]....
        /*09ec*/ 	.word	0x00002f20


	//   ....[3]....
        /*09f0*/ 	.word	0x00003db0


	//   ....[4]....
        /*09f4*/ 	.word	0x00004fd0


	//   ....[5]....
        /*09f8*/ 	.word	0x00005010


	//   ....[6]....
        /*09fc*/ 	.word	0x000097a0


	//----- nvinfo : EIATTR_MAX_THREADS
	.align		4
.L_50:
        /*0a00*/ 	.byte	0x04, 0x05
        /*0a02*/ 	.short	(.L_52 - .L_51)
.L_51:
        /*0a04*/ 	.word	0x00000100
        /*0a08*/ 	.word	0x00000001
        /*0a0c*/ 	.word	0x00000001


	//----- nvinfo : EIATTR_CRS_STACK_SIZE
	.align		4
.L_52:
        /*0a10*/ 	.byte	0x04, 0x1e
        /*0a12*/ 	.short	(.L_54 - .L_53)
.L_53:
        /*0a14*/ 	.word	0x00000000


	//----- nvinfo : EIATTR_CBANK_PARAM_SIZE
	.align		4
.L_54:
        /*0a18*/ 	.byte	0x03, 0x19
        /*0a1a*/ 	.short	0x0800


	//----- nvinfo : EIATTR_PARAM_CBANK
	.align		4
        /*0a1c*/ 	.byte	0x04, 0x0a
        /*0a1e*/ 	.short	(.L_56 - .L_55)
	.align		4
.L_55:
        /*0a20*/ 	.word	index@(.nv.constant0._ZN7cutlass13device_kernelINS_4gemm6kernel13GemmUniversalIN4cute5tupleIJiiiiEEENS1_10collective13CollectiveMmaINS1_35MainloopSm100TmaUmmaWarpSpecializedILi5ELi2ELi4ENS5_IJNS4_1CILi2EEENSA_ILi1EEESC_EEEEENS5_IJNSA_ILi64EEENSA_ILi256EEESF_EEEaNS5_IJlSC_lEEEaSI_NS4_8TiledMMAINS4_8MMA_AtomIJNS4_15SM100_MMA_S8_SSIaaiLi64ELi256ELNS4_4UMMA5MajorE0ELSN_0ELNSM_8SaturateE0EEEEEENS4_6LayoutINS5_IJSC_SC_SC_EEENS5_IJNSA_ILi0EEEST_ST_EEEEENS5_IJNS4_10UnderscoreESW_SW_EEEEENS4_13SM90_TMA_LOADENS4_14ComposedLayoutINS4_7SwizzleILi2ELi4ELi3EEENS4_18smem_ptr_flag_bitsILi8EEENSR_INS5_IJNSA_ILi8EEESF_EEENS5_IJSF_SC_EEEEEEEvNS4_8identityENS4_23SM90_TMA_LOAD_MULTICASTES19_vS1A_EENS_8epilogue10collective18CollectiveEpilogueINS1D_23Sm100TmaWarpSpecializedILi4ELi2ELi32ELb0ELb0EEEJSH_NS5_IJNSR_ISF_SC_EES1I_EEEaSI_aSI_NS1D_6fusion15FusionCallbacksIS1H_NS1K_17LinearCombinationIaiaiLNS_15FloatRoundStyleE2EEESH_S1J_JEEENS4_5SM1004TMEM4LOAD26SM100_TMEM_LOAD_16dp32b32xESZ_S19_NS4_39AutoVectorizingCopyWithAssumedAlignmentILi128EEENS4_14SM90_TMA_STOREES19_S1V_S1V_EEEvvEEEEvNT_6ParamsE)
        /*0a24*/ 	.short	0x0380
        /*0a26*/ 	.short	0x0800


	//----- nvinfo : EIATTR_SW_WAR
	.align		4
.L_56:
        /*0a28*/ 	.byte	0x04, 0x36
        /*0a2a*/ 	.short	(.L_58 - .L_57)
.L_57:
        /*0a2c*/ 	.word	0x00000008
.L_58:


//--------------------- .nv.callgraph             --------------------------
	.section	.nv.callgraph,"",@"SHT_CUDA_CALLGRAPH"
	.align	4
	.sectionentsize	8
	.align		4
        /*0000*/ 	.word	0x00000000
	.align		4
        /*0004*/ 	.word	0xffffffff
	.align		4
        /*0008*/ 	.word	index@(_ZN7cutlass13device_kernelINS_4gemm6kernel13GemmUniversalIN4cute5tupleIJiiiiEEENS1_10collective13CollectiveMmaINS1_35MainloopSm100TmaUmmaWarpSpecializedILi5ELi2ELi4ENS5_IJNS4_1CILi2EEENSA_ILi1EEESC_EEEEENS5_IJNSA_ILi64EEENSA_ILi256EEESF_EEEaNS5_IJlSC_lEEEaSI_NS4_8TiledMMAINS4_8MMA_AtomIJNS4_15SM100_MMA_S8_SSIaaiLi64ELi256ELNS4_4UMMA5MajorE0ELSN_0ELNSM_8SaturateE0EEEEEENS4_6LayoutINS5_IJSC_SC_SC_EEENS5_IJNSA_ILi0EEEST_ST_EEEEENS5_IJNS4_10UnderscoreESW_SW_EEEEENS4_13SM90_TMA_LOADENS4_14ComposedLayoutINS4_7SwizzleILi2ELi4ELi3EEENS4_18smem_ptr_flag_bitsILi8EEENSR_INS5_IJNSA_ILi8EEESF_EEENS5_IJSF_SC_EEEEEEEvNS4_8identityENS4_23SM90_TMA_LOAD_MULTICASTES19_vS1A_EENS_8epilogue10collective18CollectiveEpilogueINS1D_23Sm100TmaWarpSpecializedILi4ELi2ELi32ELb0ELb0EEEJSH_NS5_IJNSR_ISF_SC_EES1I_EEEaSI_aSI_NS1D_6fusion15FusionCallbacksIS1H_NS1K_17LinearCombinationIaiaiLNS_15FloatRoundStyleE2EEESH_S1J_JEEENS4_5SM1004TMEM4LOAD26SM100_TMEM_LOAD_16dp32b32xESZ_S19_NS4_39AutoVectorizingCopyWithAssumedAlignmentILi128EEENS4_14SM90_TMA_STOREES19_S1V_S1V_EEEvvEEEEvNT_6ParamsE)
	.align		4
        /*000c*/ 	.word	index@(__assertfail)
	.align		4
        /*0010*/ 	.word	0x00000000
	.align		4
        /*0014*/ 	.word	0xfffffffe
	.align		4
        /*0018*/ 	.word	0x00000000
	.align		4
        /*001c*/ 	.word	0xfffffffd
	.align		4
        /*0020*/ 	.word	0x00000000
	.align		4
        /*0024*/ 	.word	0xfffffffc


//--------------------- .nv.constant4             --------------------------
	.section	.nv.constant4,"a",@progbits
	.align	8
	.align		8
.nv.constant4:
        /*0000*/ 	.dword	__assertfail
	.align		8
        /*0008*/ 	.dword	__unnamed_1
	.align		8
        /*0010*/ 	.dword	__unnamed_2
	.align		8
        /*0018*/ 	.dword	__unnamed_3
	.align		8
        /*0020*/ 	.dword	_ZN40_INTERNAL_5b08b95c_4_k_cu_1d6f68c3_115734cuda3std3__45__cpo5beginE
	.align		8
        /*0028*/ 	.dword	_ZN40_INTERNAL_5b08b95c_4_k_cu_1d6f68c3_115734cuda3std3__45__cpo3endE
	.align		8
        /*0030*/ 	.dword	_ZN40_INTERNAL_5b08b95c_4_k_cu_1d6f68c3_115734cuda3std3__45__cpo6cbeginE
	.align		8
        /*0038*/ 	.dword	_ZN40_INTERNAL_5b08b95c_4_k_cu_1d6f68c3_115734cuda3std3__45__cpo4cendE
	.align		8
        /*0040*/ 	.dword	_ZN40_INTERNAL_5b08b95c_4_k_cu_1d6f68c3_115734cuda3std3__442_GLOBAL__N__5b08b95c_4_k_cu_1d6f68c3_115736ignoreE
	.align		8
        /*0048*/ 	.dword	_ZN40_INTERNAL_5b08b95c_4_k_cu_1d6f68c3_115734cuda3std3__419piecewise_constructE
	.align		8
        /*0050*/ 	.dword	_ZN40_INTERNAL_5b08b95c_4_k_cu_1d6f68c3_115734cuda3std3__48in_placeE
	.align		8
        /*0058*/ 	.dword	_ZN40_INTERNAL_5b08b95c_4_k_cu_1d6f68c3_115734cuda3std6ranges3__45__cpo4swapE
	.align		8
        /*0060*/ 	.dword	_ZN40_INTERNAL_5b08b95c_4_k_cu_1d6f68c3_115734cuda3std6ranges3__45__cpo9iter_moveE
	.align		8
        /*0068*/ 	.dword	_ZN40_INTERNAL_5b08b95c_4_k_cu_1d6f68c3_115734cute7productE
	.align		8
        /*0070*/ 	.dword	_ZN40_INTERNAL_5b08b95c_4_k_cu_1d6f68c3_115734cute1_E
	.align		8
        /*0078*/ 	.dword	$str$25
	.align		8
        /*0080*/ 	.dword	$str$26
	.align		8
        /*0088*/ 	.dword	$str$27
	.align		8
        /*0090*/ 	.dword	$str$28


//--------------------- .text._ZN7cutlass13device_kernelINS_4gemm6kernel13GemmUniversalIN4cute5tupleIJiiiiEEENS1_10collective13CollectiveMmaINS1_35MainloopSm100TmaUmmaWarpSpecializedILi5ELi2ELi4ENS5_IJNS4_1CILi2EEENSA_ILi1EEESC_EEEEENS5_IJNSA_ILi64EEENSA_ILi256EEESF_EEEaNS5_IJlSC_lEEEaSI_NS4_8TiledMMAINS4_8MMA_AtomIJNS4_15SM100_MMA_S8_SSIaaiLi64ELi256ELNS4_4UMMA5MajorE0ELSN_0ELNSM_8SaturateE0EEEEEENS4_6LayoutINS5_IJSC_SC_SC_EEENS5_IJNSA_ILi0EEEST_ST_EEEEENS5_IJNS4_10UnderscoreESW_SW_EEEEENS4_13SM90_TMA_LOADENS4_14ComposedLayoutINS4_7SwizzleILi2ELi4ELi3EEENS4_18smem_ptr_flag_bitsILi8EEENSR_INS5_IJNSA_ILi8EEESF_EEENS5_IJSF_SC_EEEEEEEvNS4_8identityENS4_23SM90_TMA_LOAD_MULTICASTES19_vS1A_EENS_8epilogue10collective18CollectiveEpilogueINS1D_23Sm100TmaWarpSpecializedILi4ELi2ELi32ELb0ELb0EEEJSH_NS5_IJNSR_ISF_SC_EES1I_EEEaSI_aSI_NS1D_6fusion15FusionCallbacksIS1H_NS1K_17LinearCombinationIaiaiLNS_15FloatRoundStyleE2EEESH_S1J_JEEENS4_5SM1004TMEM4LOAD26SM100_TMEM_LOAD_16dp32b32xESZ_S19_NS4_39AutoVectorizingCopyWithAssumedAlignmentILi128EEENS4_14SM90_TMA_STOREES19_S1V_S1V_EEEvvEEEEvNT_6ParamsE --------------------------
	.section	.text._ZN7cutlass13device_kernelINS_4gemm6kernel13GemmUniversalIN4cute5tupleIJiiiiEEENS1_10collective13CollectiveMmaINS1_35MainloopSm100TmaUmmaWarpSpecializedILi5ELi2ELi4ENS5_IJNS4_1CILi2EEENSA_ILi1EEESC_EEEEENS5_IJNSA_ILi64EEENSA_ILi256EEESF_EEEaNS5_IJlSC_lEEEaSI_NS4_8TiledMMAINS4_8MMA_AtomIJNS4_15SM100_MMA_S8_SSIaaiLi64ELi256ELNS4_4UMMA5MajorE0ELSN_0ELNSM_8SaturateE0EEEEEENS4_6LayoutINS5_IJSC_SC_SC_EEENS5_IJNSA_ILi0EEEST_ST_EEEEENS5_IJNS4_10UnderscoreESW_SW_EEEEENS4_13SM90_TMA_LOADENS4_14ComposedLayoutINS4_7SwizzleILi2ELi4ELi3EEENS4_18smem_ptr_flag_bitsILi8EEENSR_INS5_IJNSA_ILi8EEESF_EEENS5_IJSF_SC_EEEEEEEvNS4_8identityENS4_23SM90_TMA_LOAD_MULTICASTES19_vS1A_EENS_8epilogue10collective18CollectiveEpilogueINS1D_23Sm100TmaWarpSpecializedILi4ELi2ELi32ELb0ELb0EEEJSH_NS5_IJNSR_ISF_SC_EES1I_EEEaSI_aSI_NS1D_6fusion15FusionCallbacksIS1H_NS1K_17LinearCombinationIaiaiLNS_15FloatRoundStyleE2EEESH_S1J_JEEENS4_5SM1004TMEM4LOAD26SM100_TMEM_LOAD_16dp32b32xESZ_S19_NS4_39AutoVectorizingCopyWithAssumedAlignmentILi128EEENS4_14SM90_TMA_STOREES19_S1V_S1V_EEEvvEEEEvNT_6ParamsE,"ax",@progbits
	.align	128
.text._ZN7cutlass13device_kernelINS_4gemm6kernel13GemmUniversalIN4cute5tupleIJiiiiEEENS1_10collective13CollectiveMmaINS1_35MainloopSm100TmaUmmaWarpSpecializedILi5ELi2ELi4ENS5_IJNS4_1CILi2EEENSA_ILi1EEESC_EEEEENS5_IJNSA_ILi64EEENSA_ILi256EEESF_EEEaNS5_IJlSC_lEEEaSI_NS4_8TiledMMAINS4_8MMA_AtomIJNS4_15SM100_MMA_S8_SSIaaiLi64ELi256ELNS4_4UMMA5MajorE0ELSN_0ELNSM_8SaturateE0EEEEEENS4_6LayoutINS5_IJSC_SC_SC_EEENS5_IJNSA_ILi0EEEST_ST_EEEEENS5_IJNS4_10UnderscoreESW_SW_EEEEENS4_13SM90_TMA_LOADENS4_14ComposedLayoutINS4_7SwizzleILi2ELi4ELi3EEENS4_18smem_ptr_flag_bitsILi8EEENSR_INS5_IJNSA_ILi8EEESF_EEENS5_IJSF_SC_EEEEEEEvNS4_8identityENS4_23SM90_TMA_LOAD_MULTICASTES19_vS1A_EENS_8epilogue10collective18CollectiveEpilogueINS1D_23Sm100TmaWarpSpecializedILi4ELi2ELi32ELb0ELb0EEEJSH_NS5_IJNSR_ISF_SC_EES1I_EEEaSI_aSI_NS1D_6fusion15FusionCallbacksIS1H_NS1K_17LinearCombinationIaiaiLNS_15FloatRoundStyleE2EEESH_S1J_JEEENS4_5SM1004TMEM4LOAD26SM100_TMEM_LOAD_16dp32b32xESZ_S19_NS4_39AutoVectorizingCopyWithAssumedAlignmentILi128EEENS4_14SM90_TMA_STOREES19_S1V_S1V_EEEvvEEEEvNT_6ParamsE:
        .type           _ZN7cutlass13device_kernelINS_4gemm6kernel13GemmUniversalIN4cute5tupleIJiiiiEEENS1_10collective13CollectiveMmaINS1_35MainloopSm100TmaUmmaWarpSpecializedILi5ELi2ELi4ENS5_IJNS4_1CILi2EEENSA_ILi1EEESC_EEEEENS5_IJNSA_ILi64EEENSA_ILi256EEESF_EEEaNS5_IJlSC_lEEEaSI_NS4_8TiledMMAINS4_8MMA_AtomIJNS4_15SM100_MMA_S8_SSIaaiLi64ELi256ELNS4_4UMMA5MajorE0ELSN_0ELNSM_8SaturateE0EEEEEENS4_6LayoutINS5_IJSC_SC_SC_EEENS5_IJNSA_ILi0EEEST_ST_EEEEENS5_IJNS4_10UnderscoreESW_SW_EEEEENS4_13SM90_TMA_LOADENS4_14ComposedLayoutINS4_7SwizzleILi2ELi4ELi3EEENS4_18smem_ptr_flag_bitsILi8EEENSR_INS5_IJNSA_ILi8EEESF_EEENS5_IJSF_SC_EEEEEEEvNS4_8identityENS4_23SM90_TMA_LOAD_MULTICASTES19_vS1A_EENS_8epilogue10collective18CollectiveEpilogueINS1D_23Sm100TmaWarpSpecializedILi4ELi2ELi32ELb0ELb0EEEJSH_NS5_IJNSR_ISF_SC_EES1I_EEEaSI_aSI_NS1D_6fusion15FusionCallbacksIS1H_NS1K_17LinearCombinationIaiaiLNS_15FloatRoundStyleE2EEESH_S1J_JEEENS4_5SM1004TMEM4LOAD26SM100_TMEM_LOAD_16dp32b32xESZ_S19_NS4_39AutoVectorizingCopyWithAssumedAlignmentILi128EEENS4_14SM90_TMA_STOREES19_S1V_S1V_EEEvvEEEEvNT_6ParamsE,@function
        .size           _ZN7cutlass13device_kernelINS_4gemm6kernel13GemmUniversalIN4cute5tupleIJiiiiEEENS1_10collective13CollectiveMmaINS1_35MainloopSm100TmaUmmaWarpSpecializedILi5ELi2ELi4ENS5_IJNS4_1CILi2EEENSA_ILi1EEESC_EEEEENS5_IJNSA_ILi64EEENSA_ILi256EEESF_EEEaNS5_IJlSC_lEEEaSI_NS4_8TiledMMAINS4_8MMA_AtomIJNS4_15SM100_MMA_S8_SSIaaiLi64ELi256ELNS4_4UMMA5MajorE0ELSN_0ELNSM_8SaturateE0EEEEEENS4_6LayoutINS5_IJSC_SC_SC_EEENS5_IJNSA_ILi0EEEST_ST_EEEEENS5_IJNS4_10UnderscoreESW_SW_EEEEENS4_13SM90_TMA_LOADENS4_14ComposedLayoutINS4_7SwizzleILi2ELi4ELi3EEENS4_18smem_ptr_flag_bitsILi8EEENSR_INS5_IJNSA_ILi8EEESF_EEENS5_IJSF_SC_EEEEEEEvNS4_8identityENS4_23SM90_TMA_LOAD_MULTICASTES19_vS1A_EENS_8epilogue10collective18CollectiveEpilogueINS1D_23Sm100TmaWarpSpecializedILi4ELi2ELi32ELb0ELb0EEEJSH_NS5_IJNSR_ISF_SC_EES1I_EEEaSI_aSI_NS1D_6fusion15FusionCallbacksIS1H_NS1K_17LinearCombinationIaiaiLNS_15FloatRoundStyleE2EEESH_S1J_JEEENS4_5SM1004TMEM4LOAD26SM100_TMEM_LOAD_16dp32b32xESZ_S19_NS4_39AutoVectorizingCopyWithAssumedAlignmentILi128EEENS4_14SM90_TMA_STOREES19_S1V_S1V_EEEvvEEEEvNT_6ParamsE,(.L_x_180 - _ZN7cutlass13device_kernelINS_4gemm6kernel13GemmUniversalIN4cute5tupleIJiiiiEEENS1_10collective13CollectiveMmaINS1_35MainloopSm100TmaUmmaWarpSpecializedILi5ELi2ELi4ENS5_IJNS4_1CILi2EEENSA_ILi1EEESC_EEEEENS5_IJNSA_ILi64EEENSA_ILi256EEESF_EEEaNS5_IJlSC_lEEEaSI_NS4_8TiledMMAINS4_8MMA_AtomIJNS4_15SM100_MMA_S8_SSIaaiLi64ELi256ELNS4_4UMMA5MajorE0ELSN_0ELNSM_8SaturateE0EEEEEENS4_6LayoutINS5_IJSC_SC_SC_EEENS5_IJNSA_ILi0EEEST_ST_EEEEENS5_IJNS4_10UnderscoreESW_SW_EEEEENS4_13SM90_TMA_LOADENS4_14ComposedLayoutINS4_7SwizzleILi2ELi4ELi3EEENS4_18smem_ptr_flag_bitsILi8EEENSR_INS5_IJNSA_ILi8EEESF_EEENS5_IJSF_SC_EEEEEEEvNS4_8identityENS4_23SM90_TMA_LOAD_MULTICASTES19_vS1A_EENS_8epilogue10collective18CollectiveEpilogueINS1D_23Sm100TmaWarpSpecializedILi4ELi2ELi32ELb0ELb0EEEJSH_NS5_IJNSR_ISF_SC_EES1I_EEEaSI_aSI_NS1D_6fusion15FusionCallbacksIS1H_NS1K_17LinearCombinationIaiaiLNS_15FloatRoundStyleE2EEESH_S1J_JEEENS4_5SM1004TMEM4LOAD26SM100_TMEM_LOAD_16dp32b32xESZ_S19_NS4_39AutoVectorizingCopyWithAssumedAlignmentILi128EEENS4_14SM90_TMA_STOREES19_S1V_S1V_EEEvvEEEEvNT_6ParamsE)
        .other          _ZN7cutlass13device_kernelINS_4gemm6kernel13GemmUniversalIN4cute5tupleIJiiiiEEENS1_10collective13CollectiveMmaINS1_35MainloopSm100TmaUmmaWarpSpecializedILi5ELi2ELi4ENS5_IJNS4_1CILi2EEENSA_ILi1EEESC_EEEEENS5_IJNSA_ILi64EEENSA_ILi256EEESF_EEEaNS5_IJlSC_lEEEaSI_NS4_8TiledMMAINS4_8MMA_AtomIJNS4_15SM100_MMA_S8_SSIaaiLi64ELi256ELNS4_4UMMA5MajorE0ELSN_0ELNSM_8SaturateE0EEEEEENS4_6LayoutINS5_IJSC_SC_SC_EEENS5_IJNSA_ILi0EEEST_ST_EEEEENS5_IJNS4_10UnderscoreESW_SW_EEEEENS4_13SM90_TMA_LOADENS4_14ComposedLayoutINS4_7SwizzleILi2ELi4ELi3EEENS4_18smem_ptr_flag_bitsILi8EEENSR_INS5_IJNSA_ILi8EEESF_EEENS5_IJSF_SC_EEEEEEEvNS4_8identityENS4_23SM90_TMA_LOAD_MULTICASTES19_vS1A_EENS_8epilogue10collective18CollectiveEpilogueINS1D_23Sm100TmaWarpSpecializedILi4ELi2ELi32ELb0ELb0EEEJSH_NS5_IJNSR_ISF_SC_EES1I_EEEaSI_aSI_NS1D_6fusion15FusionCallbacksIS1H_NS1K_17LinearCombinationIaiaiLNS_15FloatRoundStyleE2EEESH_S1J_JEEENS4_5SM1004TMEM4LOAD26SM100_TMEM_LOAD_16dp32b32xESZ_S19_NS4_39AutoVectorizingCopyWithAssumedAlignmentILi128EEENS4_14SM90_TMA_STOREES19_S1V_S1V_EEEvvEEEEvNT_6ParamsE,@"STO_CUDA_ENTRY STV_DEFAULT"
_ZN7cutlass13device_kernelINS_4gemm6kernel13GemmUniversalIN4cute5tupleIJiiiiEEENS1_10collective13CollectiveMmaINS1_35MainloopSm100TmaUmmaWarpSpecializedILi5ELi2ELi4ENS5_IJNS4_1CILi2EEENSA_ILi1EEESC_EEEEENS5_IJNSA_ILi64EEENSA_ILi256EEESF_EEEaNS5_IJlSC_lEEEaSI_NS4_8TiledMMAINS4_8MMA_AtomIJNS4_15SM100_MMA_S8_SSIaaiLi64ELi256ELNS4_4UMMA5MajorE0ELSN_0ELNSM_8SaturateE0EEEEEENS4_6LayoutINS5_IJSC_SC_SC_EEENS5_IJNSA_ILi0EEEST_ST_EEEEENS5_IJNS4_10UnderscoreESW_SW_EEEEENS4_13SM90_TMA_LOADENS4_14ComposedLayoutINS4_7SwizzleILi2ELi4ELi3EEENS4_18smem_ptr_flag_bitsILi8EEENSR_INS5_IJNSA_ILi8EEESF_EEENS5_IJSF_SC_EEEEEEEvNS4_8identityENS4_23SM90_TMA_LOAD_MULTICASTES19_vS1A_EENS_8epilogue10collective18CollectiveEpilogueINS1D_23Sm100TmaWarpSpecializedILi4ELi2ELi32ELb0ELb0EEEJSH_NS5_IJNSR_ISF_SC_EES1I_EEEaSI_aSI_NS1D_6fusion15FusionCallbacksIS1H_NS1K_17LinearCombinationIaiaiLNS_15FloatRoundStyleE2EEESH_S1J_JEEENS4_5SM1004TMEM4LOAD26SM100_TMEM_LOAD_16dp32b32xESZ_S19_NS4_39AutoVectorizingCopyWithAssumedAlignmentILi128EEENS4_14SM90_TMA_STOREES19_S1V_S1V_EEEvvEEEEvNT_6ParamsE:
[----:B------:R-:W1:Y:S01]  /*0000*/  LDC R1, c[0x0][0x37c] ;  /* 0x0000df00ff017b82 */ /* 0x000e620000000800 */
[----:B------:R-:W2:Y:S01]  /*0010*/  S2R R85, SR_TID.X ;  /* 0x0000000000557919 */ /* 0x000ea20000002100 */
[----:B------:R-:W3:Y:S01]  /*0020*/  LDCU.64 UR8, c[0x0][0x890] ;  /* 0x00011200ff0877ac */ /* 0x000ee20008000a00 */
[----:B------:R-:W-:Y:S02]  /*0030*/  PRMT R74, RZ, 0x7610, R74 ;  /* 0x00007610ff4a7816 */ /* 0x000fe4000000004a */
[----:B------:R-:W-:Y:S01]  /*0040*/  ELECT P3, URZ, PT ;  /* 0x0000000000ff782f */ /* 0x000fe20003860000 */
[----:B---3--:R-:W-:-:S04]  /*0050*/  UISETP.NE.U32.AND UP0, UPT, UR8, URZ, UPT ;  /* 0x000000ff0800728c */ /* 0x008fc8000bf05070 */
[----:B------:R-:W-:Y:S01]  /*0060*/  UISETP.NE.AND.EX UP0, UPT, UR9, URZ, UPT, UP0 ;  /* 0x000000ff0900728c */ /* 0x000fe2000bf05300 */
[----:B--2---:R-:W-:-:S05]  /*0070*/  SHF.R.U32.HI R75, RZ, 0x5, R85 ;  /* 0x00000005ff4b7819 */ /* 0x004fca0000011655 */
[----:B------:R-:W2:Y:S02]  /*0080*/  SHFL.IDX PT, R0, R75, RZ, 0x1f ;  /* 0x00001fff4b007589 */ /* 0x000ea400000e0000 */
[----:B--2---:R-:W-:Y:S01]  /*0090*/  R2UR UR18, R0 ;  /* 0x00000000001272ca */ /* 0x004fe200000e0000 */
[----:B-1----:R-:W-:-:S14]  /*00a0*/  BRA.U UP0, `(.L_x_0) ;  /* 0x0000000100307547 */ /* 0x002fdc000b800000 */
[----:B------:R-:W1:Y:S02]  /*00b0*/  LDCU.64 UR4, c[0x0][0x888] ;  /* 0x00011100ff0477ac */ /* 0x000e640008000a00 */
[----:B-1----:R-:W-:-:S04]  /*00c0*/  UISETP.NE.U32.AND UP0, UPT, UR4, URZ, UPT ;  /* 0x000000ff0400728c */ /* 0x002fc8000bf05070 */
[----:B------:R-:W-:-:S09]  /*00d0*/  UISETP.NE.AND.EX UP0, UPT, UR5, URZ, UPT, UP0 ;  /* 0x000000ff0500728c */ /* 0x000fd2000bf05300 */
[----:B------:R-:W-:Y:S05]  /*00e0*/  BRA.U !UP0, `(.L_x_1) ;  /* 0x0000000108147547 */ /* 0x000fea000b800000 */
[----:B------:R-:W1:Y:S01]  /*00f0*/  LDC.64 R40, c[0x0][0x888] ;  /* 0x00022200ff287b82 */ /* 0x000e620000000a00 */
[----:B------:R-:W1:Y:S02]  /*0100*/  LDCU.64 UR4, c[0x0][0x358] ;  /* 0x00006b00ff0477ac */ /* 0x000e640008000a00 */
[----:B-1----:R1:W5:Y:S01]  /*0110*/  LDG.E R40, desc[UR4][R40.64] ;  /* 0x0000000428287981 */ /* 0x002362000c1e1900 */
[----:B------:R-:W-:Y:S01]  /*0120*/  HFMA2 R74, -RZ, RZ, 0, 5.9604644775390625e-08 ;  /* 0x00000001ff4a7431 */ /* 0x000fe200000001ff */
[----:B------:R-:W-:Y:S05]  /*0130*/  BRA `(.L_x_0) ;  /* 0x00000000000c7947 */ /* 0x000fea0003800000 */
.L_x_1:
[----:B------:R-:W1:Y:S01]  /*0140*/  LDCU UR4, c[0x0][0x880] ;  /* 0x00011000ff0477ac */ /* 0x000e620008000800 */
[----:B------:R-:W-:Y:S01]  /*0150*/  HFMA2 R74, -RZ, RZ, 0, 5.9604644775390625e-08 ;  /* 0x00000001ff4a7431 */ /* 0x000fe200000001ff */
[----:B-1----:R-:W-:-:S07]  /*0160*/  MOV R40, UR4 ;  /* 0x0000000400287c02 */ /* 0x002fce0008000f00 */
.L_x_0:
[----:B------:R-:W2:Y:S02]  /*0170*/  LDCU.64 UR4, c[0x0][0x8b0] ;  /* 0x00011600ff0477ac */ /* 0x000ea40008000a00 */
[----:B--2---:R-:W-:-:S04]  /*0180*/  UISETP.NE.U32.AND UP0, UPT, UR4, URZ, UPT ;  /* 0x000000ff0400728c */ /* 0x004fc8000bf05070 */
[----:B------:R-:W-:-:S09]  /*0190*/  UISETP.NE.AND.EX UP0, UPT, UR5, URZ, UPT, UP0 ;  /* 0x000000ff0500728c */ /* 0x000fd2000bf05300 */
[----:B------:R-:W-:Y:S05]  /*01a0*/  BRA.U UP0, `(.L_x_2) ;  /* 0x0000000100287547 */ /* 0x000fea000b800000 */
[----:B------:R-:W2:Y:S02]  /*01b0*/  LDCU.64 UR4, c[0x0][0x8a8] ;  /* 0x00011500ff0477ac */ /* 0x000ea40008000a00 */
[----:B--2---:R-:W-:-:S04]  /*01c0*/  UISETP.NE.U32.AND UP0, UPT, UR4, URZ, UPT ;  /* 0x000000ff0400728c */ /* 0x004fc8000bf05070 */
[----:B------:R-:W-:-:S09]  /*01d0*/  UISETP.NE.AND.EX UP0, UPT, UR5, URZ, UPT, UP0 ;  /* 0x000000ff0500728c */ /* 0x000fd2000bf05300 */
[----:B------:R-:W-:Y:S05]  /*01e0*/  BRA.U !UP0, `(.L_x_3) ;  /* 0x0000000108107547 */ /* 0x000fea000b800000 */
[----:B------:R-:W2:Y:S01]  /*01f0*/  LDC.64 R38, c[0x0][0x8a8] ;  /* 0x00022a00ff267b82 */ /* 0x000ea20000000a00 */
[----:B------:R-:W2:Y:S02]  /*0200*/  LDCU.64 UR4, c[0x0][0x358] ;  /* 0x00006b00ff0477ac */ /* 0x000ea40008000a00 */
[----:B--2---:R2:W5:Y:S01]  /*0210*/  LDG.E R38, desc[UR4][R38.64] ;  /* 0x0000000426267981 */ /* 0x004562000c1e1900 */
[----:B------:R-:W-:Y:S05]  /*0220*/  BRA `(.L_x_2) ;  /* 0x0000000000087947 */ /* 0x000fea0003800000 */
.L_x_3:
[----:B------:R-:W2:Y:S02]  /*0230*/  LDCU UR4, c[0x0][0x8a0] ;  /* 0x00011400ff0477ac */ /* 0x000ea40008000800 */
[----:B--2---:R-:W-:Y:S02]  /*0240*/  MOV R38, UR4 ;  /* 0x0000000400267c02 */ /* 0x004fe40008000f00 */
.L_x_2:
[----:B------:R-:W-:Y:S01]  /*0250*/  IMAD.U32 R0, RZ, RZ, UR18 ;  /* 0x00000012ff007e24 */ /* 0x000fe2000f8e00ff */
[----:B------:R-:W-:Y:S04]  /*0260*/  BSSY.RECONVERGENT B0, `(.L_x_4) ;  /* 0x000000c000007945 */ /* 0x000fe80003800200 */
[C---:B------:R-:W-:Y:S02]  /*0270*/  ISETP.NE.OR P1, PT, R0.reuse, 0x1, !P3 ;  /* 0x000000010000780c */ /* 0x040fe40005f25670 */
[----:B------:R-:W-:-:S11]  /*0280*/  ISETP.NE.OR P0, PT, R0, 0x3, !P3 ;  /* 0x000000030000780c */ /* 0x000fd60005f05670 */
[----:B------:R-:W-:Y:S05]  /*0290*/  @P1 BRA `(.L_x_5) ;  /* 0x0000000000201947 */ /* 0x000fea0003800000 */
[----:B------:R-:W3:Y:S02]  /*02a0*/  LDCU.64 UR4, c[0x0][0x348] ;  /* 0x00006900ff0477ac */ /* 0x000ee40008000a00 */
[----:B---3--:R-:W-:Y:S02]  /*02b0*/  UIADD3 UR6, UP1, UPT, UR4, 0x80, URZ ;  /* 0x0000008004067890 */ /* 0x008fe4000ff3e0ff */
[----:B------:R-:W-:Y:S02]  /*02c0*/  UIADD3 UR4, UP0, UPT, UR4, 0x180, URZ ;  /* 0x0000018004047890 */ /* 0x000fe4000ff1e0ff */
[----:B------:R-:W-:Y:S02]  /*02d0*/  UIADD3.X UR7, UPT, UPT, URZ, UR5, URZ, UP1, !UPT ;  /* 0x00000005ff077290 */ /* 0x000fe40008ffe4ff */
[----:B------:R-:W-:-:S07]  /*02e0*/  UIADD3.X UR5, UPT, UPT, URZ, UR5, URZ, UP0, !UPT ;  /* 0x00000005ff057290 */ /* 0x000fce00087fe4ff */
[----:B------:R3:W-:Y:S02]  /*02f0*/  UTMACCTL.PF [UR6] ;  /* 0x00000000060079b9 */ /* 0x0007e40008040000 */
[----:B------:R3:W-:Y:S02]  /*0300*/  UTMACCTL.PF [UR4] ;  /* 0x00000000040079b9 */ /* 0x0007e40008040000 */
[----:B---3--:R-:W-:Y:S01]  /*0310*/  NOP ;  /* 0x0000000000007918 */ /* 0x008fe20000000000 */
.L_x_5:
[----:B------:R-:W-:Y:S05]  /*0320*/  BSYNC.RECONVERGENT B0 ;  /* 0x0000000000007941 */ /* 0x000fea0003800200 */
.L_x_4:
[----:B------:R-:W-:Y:S04]  /*0330*/  BSSY.RECONVERGENT B0, `(.L_x_6) ;  /* 0x000000a000007945 */ /* 0x000fe80003800200 */
        /* <DEDUP_REMOVED lines=9> */
.L_x_7:
[----:B------:R-:W-:Y:S05]  /*03d0*/  BSYNC.RECONVERGENT B0 ;  /* 0x0000000000007941 */ /* 0x000fea0003800200 */
.L_x_6:
[----:B------:R-:W3:Y:S01]  /*03e0*/  LDCU.64 UR4, c[0x0][0x888] ;  /* 0x00011100ff0477ac */ /* 0x000ee20008000a00 */
[----:B------:R-:W-:Y:S02]  /*03f0*/  UISETP.EQ.U32.AND UP2, UPT, UR8, URZ, UPT ;  /* 0x000000ff0800728c */ /* 0x000fe4000bf42070 */
[----:B------:R-:W-:Y:S02]  /*0400*/  UPLOP3.LUT UP3, UPT, UPT, UPT, UPT, 0x80, 0x8 ;  /* 0x000000000008789c */ /* 0x000fe40003f6f070 */
[----:B---3--:R-:W-:-:S04]  /*0410*/  UISETP.NE.U32.AND UP0, UPT, UR4, URZ, UPT ;  /* 0x000000ff0400728c */ /* 0x008fc8000bf05070 */
[----:B------:R-:W-:-:S04]  /*0420*/  UISETP.NE.AND.EX UP1, UPT, UR5, URZ, UPT, UP0 ;  /* 0x000000ff0500728c */ /* 0x000fc8000bf25300 */
[----:B------:R-:W-:-:S04]  /*0430*/  UISETP.EQ.OR.EX UP4, UPT, UR9, URZ, !UP1, UP2 ;  /* 0x000000ff0900728c */ /* 0x000fc8000cf82720 */
[----:B------:R-:W-:-:S06]  /*0440*/  UP2UR UR4, UPR, URZ, 0x10 ;  /* 0x00000010ff047883 */ /* 0x000fcc0008000000 */
[----:B------:R-:W-:Y:S01]  /*0450*/  MOV R78, UR4 ;  /* 0x00000004004e7c02 */ /* 0x000fe20008000f00 */
[----:B------:R-:W-:Y:S06]  /*0460*/  BRA.U !UP4, `(.L_x_8) ;  /* 0x000000010c207547 */ /* 0x000fec000b800000 */
[----:B-----5:R-:W-:Y:S01]  /*0470*/  R2UR UR5, R40 ;  /* 0x00000000280572ca */ /* 0x020fe200000e0000 */
[----:B------:R-:W-:Y:S02]  /*0480*/  UISETP.NE.U32.AND UP2, UPT, UR8, URZ, UPT ;  /* 0x000000ff0800728c */ /* 0x000fe4000bf45070 */
[----:B------:R-:W-:Y:S02]  /*0490*/  USEL UR4, URZ, 0xffffffff, UP1 ;  /* 0xffffffffff047887 */ /* 0x000fe40008800000 */
[----:B------:R-:W-:-:S08]  /*04a0*/  UISETP.NE.AND.EX UP2, UPT, UR9, URZ, UPT, UP2 ;  /* 0x000000ff0900728c */ /* 0x000fd0000bf45320 */
[----:B------:R-:W-:-:S04]  /*04b0*/  UISETP.NE.AND UP0, UPT, UR5, URZ, UPT ;  /* 0x000000ff0500728c */ /* 0x000fc8000bf05270 */
[----:B------:R-:W-:-:S04]  /*04c0*/  @!UP2 USEL UR4, URZ, 0xffffffff, UP0 ;  /* 0xffffffffff04a887 */ /* 0x000fc80008000000 */
[----:B------:R-:W-:-:S04]  /*04d0*/  ULOP3.LUT UR4, UR4, 0x1, URZ, 0xc0, !UPT ;  /* 0x0000000104047892 */ /* 0x000fc8000f8ec0ff */
[----:B------:R-:W-:Y:S02]  /*04e0*/  UISETP.NE.U32.AND UP3, UPT, UR4, 0x1, UPT ;  /* 0x000000010400788c */ /* 0x000fe4000bf65070 */
.L_x_8:
[----:B------:R-:W3:Y:S01]  /*04f0*/  SHFL.IDX PT, R2, R75, RZ, 0x1f ;  /* 0x00001fff4b027589 */ /* 0x000ee200000e0000 */
[----:B------:R-:W-:Y:S01]  /*0500*/  UISETP.NE.AND UP6, UPT, UR18, 0x2, UPT ;  /* 0x000000021200788c */ /* 0x000fe2000bfc5270 */
[----:B---3--:R-:W-:-:S13]  /*0510*/  ISETP.NE.AND P0, PT, R2, RZ, PT ;  /* 0x000000ff0200720c */ /* 0x008fda0003f05270 */
[----:B------:R-:W-:Y:S05]  /*0520*/  @P0 BRA `(.L_x_9) ;  /* 0x0000000000600947 */ /* 0x000fea0003800000 */
[----:B------:R-:W3:Y:S01]  /*0530*/  S2UR UR4, SR_CgaCtaId ;  /* 0x00000000000479c3 */ /* 0x000ee20000008800 */
[----:B------:R-:W-:Y:S01]  /*0540*/  UMOV UR5, 0x400 ;  /* 0x0000040000057882 */ /* 0x000fe20000000000 */
[----:B------:R-:W-:Y:S01]  /*0550*/  UMOV UR8, 0x1 ;  /* 0x0000000100087882 */ /* 0x000fe20000000000 */
[----:B------:R-:W-:Y:S01]  /*0560*/  UMOV UR6, 0x2 ;  /* 0x0000000200067882 */ /* 0x000fe20000000000 */
[----:B------:R-:W-:-:S04]  /*0570*/  UIADD3 UR8, UPT, UPT, -UR8, 0x100000, URZ ;  /* 0x0010000008087890 */ /* 0x000fc8000fffe1ff */
[----:B------:R-:W-:Y:S02]  /*0580*/  USHF.L.U32 UR9, UR8, 0xb, URZ ;  /* 0x0000000b08097899 */ /* 0x000fe400080006ff */
[----:B------:R-:W-:Y:S02]  /*0590*/  USHF.L.U32 UR8, UR8, 0x1, URZ ;  /* 0x0000000108087899 */ /* 0x000fe400080006ff */
[----:B------:R-:W-:-:S04]  /*05a0*/  UIADD3 UR6, UPT, UPT, -UR6, 0x100000, URZ ;  /* 0x0010000006067890 */ /* 0x000fc8000fffe1ff */
[----:B------:R-:W-:Y:S02]  /*05b0*/  USHF.L.U32 UR7, UR6, 0xb, URZ ;  /* 0x0000000b06077899 */ /* 0x000fe400080006ff */
[----:B------:R-:W-:Y:S01]  /*05c0*/  USHF.L.U32 UR6, UR6, 0x1, URZ ;  /* 0x0000000106067899 */ /* 0x000fe200080006ff */
[----:B------:R-:W-:Y:S01]  /*05d0*/  ELECT P0, URZ, PT ;  /* 0x0000000000ff782f */ /* 0x000fe20003800000 */
[----:B---3--:R-:W-:Y:S01]  /*05e0*/  ULEA UR4, UR4, UR5, 0x18 ;  /* 0x0000000504047291 */ /* 0x008fe2000f8ec0ff */
[----:B------:R-:W3:Y:S11]  /*05f0*/  FENCE.VIEW.ASYNC.S ;  /* 0x00000000000073c6 */ /* 0x000ef60000000000 */
[----:B---3--:R3:W4:Y:S01]  /*0600*/  SYNCS.EXCH.64 URZ, [UR4], UR8 ;  /* 0x0000000804ff75b2 */ /* 0x0087220008000100 */
[----:B------:R3:W1:Y:S01]  /*0610*/  SYNCS.EXCH.64 URZ, [UR4+0x28], UR6 ;  /* 0x0000280604ff75b2 */ /* 0x0006620008000100 */
        /* <DEDUP_REMOVED lines=8> */
[----:B------:R-:W-:Y:S01]  /*06a0*/  NOP ;  /* 0x0000000000007918 */ /* 0x000fe20000000000 */
.L_x_9:
[----:B------:R-:W2:Y:S01]  /*06b0*/  SHFL.IDX PT, R2, R75, RZ, 0x1f ;  /* 0x00001fff4b027589 */ /* 0x000ea200000e0000 */
[----:B------:R-:W-:Y:S01]  /*06c0*/  NOP ;  /* 0x0000000000007918 */ /* 0x000fe20000000000 */
[----:B--2---:R-:W-:-:S13]  /*06d0*/  ISETP.NE.AND P0, PT, R2, 0x1, PT ;  /* 0x000000010200780c */ /* 0x004fda0003f05270 */
[----:B------:R-:W-:Y:S05]  /*06e0*/  @P0 BRA `(.L_x_10) ;  /* 0x0000000000580947 */ /* 0x000fea0003800000 */
[----:B---3--:R-:W2:Y:S01]  /*06f0*/  S2UR UR4, SR_CgaCtaId ;  /* 0x00000000000479c3 */ /* 0x008ea20000008800 */
        /* <DEDUP_REMOVED lines=10> */
[----:B--2---:R-:W-:Y:S01]  /*07a0*/  ULEA UR4, UR4, UR5, 0x18 ;  /* 0x0000000504047291 */ /* 0x004fe2000f8ec0ff */
[----:B------:R-:W2:Y:S11]  /*07b0*/  FENCE.VIEW.ASYNC.S ;  /* 0x00000000000073c6 */ /* 0x000eb60000000000 */
[----:B--2---:R2:W3:Y:S01]  /*07c0*/  SYNCS.EXCH.64 URZ, [UR4+0x50], UR8 ;  /* 0x0000500804ff75b2 */ /* 0x0044e20008000100 */
        /* <DEDUP_REMOVED lines=8> */
.L_x_10:
[----:B------:R-:W4:Y:S01]  /*0850*/  SHFL.IDX PT, R2, R75, RZ, 0x1f ;  /* 0x00001fff4b027589 */ /* 0x000f2200000e0000 */
[----:B------:R-:W-:Y:S01]  /*0860*/  NOP ;  /* 0x0000000000007918 */ /* 0x000fe20000000000 */
[----:B----4-:R-:W-:-:S13]  /*0870*/  ISETP.NE.AND P0, PT, R2, 0x3, PT ;  /* 0x000000030200780c */ /* 0x010fda0003f05270 */
[----:B------:R-:W-:Y:S05]  /*0880*/  @P0 BRA `(.L_x_11) ;  /* 0x0000000000300947 */ /* 0x000fea0003800000 */
[----:B--23--:R-:W2:Y:S01]  /*0890*/  S2UR UR4, SR_CgaCtaId ;  /* 0x00000000000479c3 */ /* 0x00cea20000008800 */
[----:B------:R-:W-:Y:S01]  /*08a0*/  UMOV UR6, 0x400 ;  /* 0x0000040000067882 */ /* 0x000fe20000000000 */
[----:B------:R-:W-:Y:S01]  /*08b0*/  UMOV UR5, 0x20 ;  /* 0x0000002000057882 */ /* 0x000fe20000000000 */
[----:B------:R-:W-:Y:S01]  /*08c0*/  ELECT P0, URZ, PT ;  /* 0x0000000000ff782f */ /* 0x000fe20003800000 */
[----:B--2---:R-:W-:Y:S02]  /*08d0*/  ULEA UR6, UR4, UR6, 0x18 ;  /* 0x0000000604067291 */ /* 0x004fe4000f8ec0ff */
[----:B------:R-:W-:-:S04]  /*08e0*/  UIADD3 UR4, UPT, UPT, -UR5, 0x100000, URZ ;  /* 0x0010000005047890 */ /* 0x000fc8000fffe1ff */
[----:B------:R-:W-:Y:S02]  /*08f0*/  USHF.L.U32 UR5, UR4, 0xb, URZ ;  /* 0x0000000b04057899 */ /* 0x000fe400080006ff */
[----:B------:R-:W-:Y:S01]  /*0900*/  USHF.L.U32 UR4, UR4, 0x1, URZ ;  /* 0x0000000104047899 */ /* 0x000fe200080006ff */
[----:B------:R-:W2:Y:S11]  /*0910*/  FENCE.VIEW.ASYNC.S ;  /* 0x00000000000073c6 */ /* 0x000eb60000000000 */
[----:B--2---:R4:W2:Y:S01]  /*0920*/  SYNCS.EXCH.64 URZ, [UR6+0x90], UR4 ;  /* 0x0000900406ff75b2 */ /* 0x0048a20008000100 */
[----:B------:R4:W3:Y:S02]  /*0930*/  SYNCS.EXCH.64 URZ, [UR6+0x98], UR4 ;  /* 0x0000980406ff75b2 */ /* 0x0008e40008000100 */
[----:B----4-:R-:W-:Y:S01]  /*0940*/  NOP ;  /* 0x0000000000007918 */ /* 0x010fe20000000000 */
.L_x_11:
[----:B------:R-:W4:Y:S01]  /*0950*/  SHFL.IDX PT, R2, R75, RZ, 0x1f ;  /* 0x00001fff4b027589 */ /* 0x000f2200000e0000 */
[----:B------:R-:W-:Y:S01]  /*0960*/  NOP ;  /* 0x0000000000007918 */ /* 0x000fe20000000000 */
[----:B----4-:R-:W-:-:S13]  /*0970*/  ISETP.NE.AND P0, PT, R2, 0x4, PT ;  /* 0x000000040200780c */ /* 0x010fda0003f05270 */
[----:B------:R-:W-:Y:S05]  /*0980*/  @P0 BRA `(.L_x_12) ;  /* 0x00000000004c0947 */ /* 0x000fea0003800000 */
[----:B--23--:R-:W2:Y:S01]  /*0990*/  S2UR UR6, SR_CgaCtaId ;  /* 0x00000000000679c3 */ /* 0x00cea20000008800 */
[----:B------:R-:W-:Y:S01]  /*09a0*/  UMOV UR4, 0x1e0 ;  /* 0x000001e000047882 */ /* 0x000fe20000000000 */
[----:B------:R-:W-:Y:S01]  /*09b0*/  UMOV UR5, 0x400 ;  /* 0x0000040000057882 */ /* 0x000fe20000000000 */
[----:B------:R-:W-:Y:S01]  /*09c0*/  USEL UR4, UR4, 0x1a0, UP3 ;  /* 0x000001a004047887 */ /* 0x000fe20009800000 */
[----:B------:R-:W-:Y:S01]  /*09d0*/  UMOV UR8, 0x1 ;  /* 0x0000000100087882 */ /* 0x000fe20000000000 */
[----:B------:R-:W-:Y:S01]  /*09e0*/  ELECT P0, URZ, PT ;  /* 0x0000000000ff782f */ /* 0x000fe20003800000 */
[----:B------:R-:W-:-:S04]  /*09f0*/  UIADD3 UR8, UPT, UPT, -UR8, 0x100000, URZ ;  /* 0x0010000008087890 */ /* 0x000fc8000fffe1ff */
[----:B------:R-:W-:Y:S02]  /*0a00*/  USHF.L.U32 UR9, UR8, 0xb, URZ ;  /* 0x0000000b08097899 */ /* 0x000fe400080006ff */
[----:B------:R-:W-:Y:S02]  /*0a10*/  USHF.L.U32 UR8, UR8, 0x1, URZ ;  /* 0x0000000108087899 */ /* 0x000fe400080006ff */
[----:B--2---:R-:W-:Y:S02]  /*0a20*/  ULEA UR6, UR6, UR5, 0x18 ;  /* 0x0000000506067291 */ /* 0x004fe4000f8ec0ff */
[----:B------:R-:W-:-:S04]  /*0a30*/  UIADD3 UR4, UPT, UPT, -UR4, 0x100000, URZ ;  /* 0x0010000004047890 */ /* 0x000fc8000fffe1ff */
[----:B------:R-:W-:Y:S02]  /*0a40*/  USHF.L.U32 UR5, UR4, 0xb, URZ ;  /* 0x0000000b04057899 */ /* 0x000fe400080006ff */
[----:B------:R-:W-:Y:S01]  /*0a50*/  USHF.L.U32 UR4, UR4, 0x1, URZ ;  /* 0x0000000104047899 */ /* 0x000fe200080006ff */
[----:B------:R-:W2:Y:S03]  /*0a60*/  FENCE.VIEW.ASYNC.S ;  /* 0x00000000000073c6 */ /* 0x000ea60000000000 */
[----:B--2---:R4:W2:Y:S08]  /*0a70*/  SYNCS.EXCH.64 URZ, [UR6+0xa0], UR8 ;  /* 0x0000a00806ff75b2 */ /* 0x0048b00008000100 */
[----:B------:R4:W3:Y:S01]  /*0a80*/  SYNCS.EXCH.64 URZ, [UR6+0xb0], UR4 ;  /* 0x0000b00406ff75b2 */ /* 0x0008e20008000100 */
[----:B------:R4:W1:Y:S01]  /*0a90*/  SYNCS.EXCH.64 URZ, [UR6+0xa8], UR8 ;  /* 0x0000a80806ff75b2 */ /* 0x0008620008000100 */
[----:B------:R4:W1:Y:S02]  /*0aa0*/  SYNCS.EXCH.64 URZ, [UR6+0xb8], UR4 ;  /* 0x0000b80406ff75b2 */ /* 0x0008640008000100 */
[----:B----4-:R-:W-:Y:S01]  /*0ab0*/  NOP ;  /* 0x0000000000007918 */ /* 0x010fe20000000000 */
.L_x_12:
[----:B------:R-:W4:Y:S01]  /*0ac0*/  SHFL.IDX PT, R2, R75, RZ, 0x1f ;  /* 0x00001fff4b027589 */ /* 0x000f2200000e0000 */
[----:B------:R-:W-:Y:S01]  /*0ad0*/  NOP ;  /* 0x0000000000007918 */ /* 0x000fe20000000000 */
[----:B----4-:R-:W-:-:S13]  /*0ae0*/  ISETP.NE.AND P0, PT, R2, 0x5, PT ;  /* 0x000000050200780c */ /* 0x010fda0003f05270 */
[----:B------:R-:W-:Y:S05]  /*0af0*/  @P0 BRA `(.L_x_13) ;  /* 0x0000000000580947 */ /* 0x000fea0003800000 */
[----:B--23--:R-:W2:Y:S01]  /*0b00*/  S2UR UR4, SR_CgaCtaId ;  /* 0x00000000000479c3 */ /* 0x00cea20000008800 */
        /* <DEDUP_REMOVED lines=12> */
[----:B--2---:R4:W2:Y:S01]  /*0bd0*/  SYNCS.EXCH.64 URZ, [UR4+0xc0], UR8 ;  /* 0x0000c00804ff75b2 */ /* 0x0048a20008000100 */
[----:B------:R4:W3:Y:S01]  /*0be0*/  SYNCS.EXCH.64 URZ, [UR4+0xe0], UR6 ;  /* 0x0000e00604ff75b2 */ /* 0x0008e20008000100 */
[----:B------:R4:W1:Y:S01]  /*0bf0*/  SYNCS.EXCH.64 URZ, [UR4+0xc8], UR8 ;  /* 0x0000c80804ff75b2 */ /* 0x0008620008000100 */
[----:B------:R4:W1:Y:S01]  /*0c00*/  SYNCS.EXCH.64 URZ, [UR4+0xe8], UR6 ;  /* 0x0000e80604ff75b2 */ /* 0x0008620008000100 */
[----:B------:R4:W1:Y:S01]  /*0c10*/  SYNCS.EXCH.64 URZ, [UR4+0xd0], UR8 ;  /* 0x0000d00804ff75b2 */ /* 0x0008620008000100 */
[----:B------:R4:W1:Y:S01]  /*0c20*/  SYNCS.EXCH.64 URZ, [UR4+0xf0], UR6 ;  /* 0x0000f00604ff75b2 */ /* 0x0008620008000100 */
[----:B------:R4:W1:Y:S01]  /*0c30*/  SYNCS.EXCH.64 URZ, [UR4+0xd8], UR8 ;  /* 0x0000d80804ff75b2 */ /* 0x0008620008000100 */
[----:B------:R4:W1:Y:S02]  /*0c40*/  SYNCS.EXCH.64 URZ, [UR4+0xf8], UR6 ;  /* 0x0000f80604ff75b2 */ /* 0x0008640008000100 */
[----:B----4-:R-:W-:Y:S01]  /*0c50*/  NOP ;  /* 0x0000000000007918 */ /* 0x010fe20000000000 */
.L_x_13:
[----:B------:R-:W4:Y:S01]  /*0c60*/  SHFL.IDX PT, R2, R75, RZ, 0x1f ;  /* 0x00001fff4b027589 */ /* 0x000f2200000e0000 */
[----:B------:R-:W1:Y:S01]  /*0c70*/  S2UR UR45, SR_CgaCtaId ;  /* 0x00000000002d79c3 */ /* 0x000e620000008800 */
[----:B------:R-:W-:Y:S01]  /*0c80*/  NOP ;  /* 0x0000000000007918 */ /* 0x000fe20000000000 */
[----:B----4-:R-:W-:-:S13]  /*0c90*/  ISETP.NE.AND P0, PT, R2, 0x3, PT ;  /* 0x000000030200780c */ /* 0x010fda0003f05270 */
[----:B-1----:R-:W-:Y:S05]  /*0ca0*/  @P0 BRA `(.L_x_14) ;  /* 0x0000000000340947 */ /* 0x002fea0003800000 */
[----:B--23--:R-:W-:Y:S01]  /*0cb0*/  UMOV UR4, 0x400 ;  /* 0x0000040000047882 */ /* 0x00cfe20000000000 */
[----:B------:R-:W-:Y:S01]  /*0cc0*/  UMOV UR6, 0x20 ;  /* 0x0000002000067882 */ /* 0x000fe20000000000 */
[----:B------:R-:W-:Y:S02]  /*0cd0*/  ULEA UR4, UR45, UR4, 0x18 ;  /* 0x000000042d047291 */ /* 0x000fe4000f8ec0ff */
[----:B------:R-:W-:-:S04]  /*0ce0*/  UIADD3 UR6, UPT, UPT, -UR6, 0x100000, URZ ;  /* 0x0010000006067890 */ /* 0x000fc8000fffe1ff */
[----:B------:R-:W-:Y:S02]  /*0cf0*/  USHF.L.U32 UR7, UR6, 0xb, URZ ;  /* 0x0000000b06077899 */ /* 0x000fe400080006ff */
[----:B------:R-:W-:Y:S01]  /*0d00*/  USHF.L.U32 UR6, UR6, 0x1, URZ ;  /* 0x0000000106067899 */ /* 0x000fe200080006ff */
[----:B------:R-:W-:Y:S01]  /*0d10*/  ELECT P0, URZ, PT ;  /* 0x0000000000ff782f */ /* 0x000fe20003800000 */
[----:B------:R-:W1:Y:S10]  /*0d20*/  FENCE.VIEW.ASYNC.S ;  /* 0x00000000000073c6 */ /* 0x000e740000000000 */
[----:B-1----:R1:W4:Y:S01]  /*0d30*/  SYNCS.EXCH.64 URZ, [UR4+0x100], UR6 ;  /* 0x0001000604ff75b2 */ /* 0x0023220008000100 */
[----:B------:R1:W2:Y:S01]  /*0d40*/  SYNCS.EXCH.64 URZ, [UR4+0x110], UR6 ;  /* 0x0001100604ff75b2 */ /* 0x0002a20008000100 */
[----:B------:R1:W3:Y:S01]  /*0d50*/  SYNCS.EXCH.64 URZ, [UR4+0x108], UR6 ;  /* 0x0001080604ff75b2 */ /* 0x0002e20008000100 */
[----:B------:R1:W1:Y:S01]  /*0d60*/  SYNCS.EXCH.64 URZ, [UR4+0x118], UR6 ;  /* 0x0001180604ff75b2 */ /* 0x0002620008000100 */
[----:B------:R-:W-:Y:S01]  /*0d70*/  NOP ;  /* 0x0000000000007918 */ /* 0x000fe20000000000 */
.L_x_14:
[----:B-123--:R-:W1:Y:S01]  /*0d80*/  LDCU UR4, c[0x0][0x36c] ;  /* 0x00006d80ff0477ac */ /* 0x00ee620008000800 */
[----:B------:R-:W-:Y:S01]  /*0d90*/  ISETP.NE.OR P3, PT, R0, 0x2, !P3 ;  /* 0x000000020000780c */ /* 0x000fe20005f65670 */
[----:B------:R-:W-:Y:S01]  /*0da0*/  NOP ;  /* 0x0000000000007918 */ /* 0x000fe20000000000 */
[----:B------:R-:W-:Y:S01]  /*0db0*/  LOP3.LUT R0, R85, 0x1f, RZ, 0xc0, !PT ;  /* 0x0000001f55007812 */ /* 0x000fe200078ec0ff */
[----:B------:R-:W-:Y:S02]  /*0dc0*/  UISETP.NE.AND UP4, UPT, UR18, URZ, UPT ;  /* 0x000000ff1200728c */ /* 0x000fe4000bf85270 */
[----:B-1----:R-:W-:-:S09]  /*0dd0*/  UISETP.EQ.U32.AND UP5, UPT, UR4, 0x1, UPT ;  /* 0x000000010400788c */ /* 0x002fd2000bfa2070 */
[----:B------:R-:W-:Y:S05]  /*0de0*/  BRA.U !UP5, `(.L_x_15) ;  /* 0x000000010d087547 */ /* 0x000fea000b800000 */
[----:B----4-:R-:W-:Y:S01]  /*0df0*/  UCGABAR_ARV ;  /* 0x00000000000079c7 */ /* 0x010fe20008000000 */
[----:B------:R-:W-:Y:S05]  /*0e00*/  BRA `(.L_x_16) ;  /* 0x0000000000047947 */ /* 0x000fea0003800000 */
.L_x_15:
[----:B----4-:R-:W-:Y:S01]  /*0e10*/  NOP ;  /* 0x0000000000007918 */ /* 0x010fe20000000000 */
.L_x_16:
[----:B------:R-:W1:Y:S01]  /*0e20*/  S2UR UR30, SR_CTAID.X ;  /* 0x00000000001e79c3 */ /* 0x000e620000002500 */
[----:B------:R-:W-:-:S05]  /*0e30*/  CS2R.32 R77, SR_CgaSize ;  /* 0x00000000004d7805 */ /* 0x000fca0000008a00 */
[----:B------:R-:W-:-:S05]  /*0e40*/  IMAD R77, R77, -0xa0, RZ ;  /* 0xffffff604d4d7824 */ /* 0x000fca00078e02ff */
[----:B------:R-:W-:-:S14]  /*0e50*/  R2UR UR5, R77 ;  /* 0x000000004d0572ca */ /* 0x000fdc00000e0000 */
[----:B------:R-:W2:Y:S01]  /*0e60*/  LDCU UR5, c[0x0][UR5+0x2b0] ;  /* 0x00005600050577ac */ /* 0x000ea20008000800 */
[----:B------:R-:W-:-:S05]  /*0e70*/  CS2R.32 R77, SR_CgaSize ;  /* 0x00000000004d7805 */ /* 0x000fca0000008a00 */
[----:B------:R-:W-:-:S05]  /*0e80*/  IMAD R77, R77, -0xa0, RZ ;  /* 0xffffff604d4d7824 */ /* 0x000fca00078e02ff */
[----:B------:R-:W-:-:S14]  /*0e90*/  R2UR UR4, R77 ;  /* 0x000000004d0472ca */ /* 0x000fdc00000e0000 */
[----:B------:R-:W3:Y:S01]  /*0ea0*/  LDCU UR4, c[0x0][UR4+0x2b4] ;  /* 0x00005680040477ac */ /* 0x000ee20008000800 */
[----:B------:R-:W4:Y:S01]  /*0eb0*/  S2UR UR31, SR_CTAID.Y ;  /* 0x00000000001f79c3 */ /* 0x000f220000002600 */
[----:B------:R-:W-:-:S05]  /*0ec0*/  CS2R.32 R77, SR_CgaSize ;  /* 0x00000000004d7805 */ /* 0x000fca0000008a00 */
[----:B------:R-:W-:-:S05]  /*0ed0*/  IMAD R77, R77, -0xa0, RZ ;  /* 0xffffff604d4d7824 */ /* 0x000fca00078e02ff */
[----:B------:R-:W-:-:S14]  /*0ee0*/  R2UR UR6, R77 ;  /* 0x000000004d0672ca */ /* 0x000fdc00000e0000 */
[----:B------:R-:W3:Y:S01]  /*0ef0*/  LDCU UR6, c[0x0][UR6+0x2a0] ;  /* 0x00005400060677ac */ /* 0x000ee20008000800 */
[----:B------:R-:W-:-:S05]  /*0f00*/  CS2R.32 R77, SR_CgaSize ;  /* 0x00000000004d7805 */ /* 0x000fca0000008a00 */
[----:B------:R-:W-:-:S05]  /*0f10*/  IMAD R77, R77, -0xa0, RZ ;  /* 0xffffff604d4d7824 */ /* 0x000fca00078e02ff */
[----:B------:R-:W-:-:S14]  /*0f20*/  R2UR UR7, R77 ;  /* 0x000000004d0772ca */ /* 0x000fdc00000e0000 */
[----:B------:R-:W3:Y:S01]  /*0f30*/  LDCU UR7, c[0x0][UR7+0x2a4] ;  /* 0x00005480070777ac */ /* 0x000ee20008000800 */
[----:B------:R-:W-:Y:S01]  /*0f40*/  USHF.L.U32 UR24, UR45, 0xd, URZ ;  /* 0x0000000d2d187899 */ /* 0x000fe200080006ff */
[----:B------:R-:W3:Y:S01]  /*0f50*/  LDCU UR19, c[0x0][0xb24] ;  /* 0x00016480ff1377ac */ /* 0x000ee20008000800 */
[----:B------:R-:W3:Y:S01]  /*0f60*/  LDCU UR42, c[0x0][0xb24] ;  /* 0x00016480ff2a77ac */ /* 0x000ee20008000800 */
[----:B-1----:R-:W-:Y:S01]  /*0f70*/  I2FP.F32.U32 R3, UR30 ;  /* 0x0000001e00037c45 */ /* 0x002fe20008201000 */
[----:B------:R-:W1:Y:S04]  /*0f80*/  LDCU UR22, c[0x0][0xb30] ;  /* 0x00016600ff1677ac */ /* 0x000e680008000800 */
[----:B--2---:R-:W-:Y:S01]  /*0f90*/  FMUL R3, R3, UR5 ;  /* 0x0000000503037c20 */ /* 0x004fe20008400000 */
[----:B------:R-:W-:Y:S01]  /*0fa0*/  ULOP3.LUT UR24, UR24, 0x2000, URZ, 0xc0, !UPT ;  /* 0x0000200018187892 */ /* 0x000fe2000f8ec0ff */
[----:B----4-:R-:W-:-:S04]  /*0fb0*/  I2FP.F32.U32 R2, UR31 ;  /* 0x0000001f00027c45 */ /* 0x010fc80008201000 */
[----:B------:R-:W2:Y:S01]  /*0fc0*/  F2I.U32.TRUNC.NTZ R3, R3 ;  /* 0x0000000300037305 */ /* 0x000ea2000020f000 */
[----:B---3--:R-:W-:-:S07]  /*0fd0*/  FMUL R2, R2, UR4 ;  /* 0x0000000402027c20 */ /* 0x008fce0008400000 */
[----:B------:R-:W3:Y:S01]  /*0fe0*/  F2I.U32.TRUNC.NTZ R2, R2 ;  /* 0x0000000200027305 */ /* 0x000ee2000020f000 */
[----:B--2---:R-:W-:Y:S02]  /*0ff0*/  R2UR UR5, R3 ;  /* 0x00000000030572ca */ /* 0x004fe400000e0000 */
[----:B---3--:R-:W-:Y:S02]  /*1000*/  R2UR UR4, R2 ;  /* 0x00000000020472ca */ /* 0x008fe400000e0000 */
[----:B------:R-:W-:-:S09]  /*1010*/  PRMT R2, RZ, 0x7610, R2 ;  /* 0x00007610ff027816 */ /* 0x000fd20000000002 */
[----:B------:R-:W-:-:S04]  /*1020*/  UIADD3 UR5, UPT, UPT, -UR5, URZ, URZ ;  /* 0x000000ff05057290 */ /* 0x000fc8000fffe1ff */
[----:B------:R-:W-:Y:S02]  /*1030*/  UIMAD UR5, UR6, UR5, UR30 ;  /* 0x00000005060572a4 */ /* 0x000fe4000f8e021e */
[----:B------:R-:W-:-:S04]  /*1040*/  UIADD3 UR4, UPT, UPT, -UR4, URZ, URZ ;  /* 0x000000ff04047290 */ /* 0x000fc8000fffe1ff */
[----:B------:R-:W-:Y:S01]  /*1050*/  IMAD.U32 R77, RZ, RZ, UR5 ;  /* 0x00000005ff4d7e24 */ /* 0x000fe2000f8e00ff */
[----:B------:R-:W-:-:S06]  /*1060*/  UIMAD UR4, UR7, UR4, UR31 ;  /* 0x00000004070472a4 */ /* 0x000fcc000f8e021f */
[----:B------:R-:W-:Y:S01]  /*1070*/  IMAD.U32 R76, RZ, RZ, UR4 ;  /* 0x00000004ff4c7e24 */ /* 0x000fe2000f8e00ff */
[----:B-1----:R-:W-:Y:S06]  /*1080*/  BRA.U UP4, `(.L_x_17) ;  /* 0x00000001042c7547 */ /* 0x002fec000b800000 */
[----:B------:R-:W-:Y:S02]  /*1090*/  R2UR UR4, R76 ;  /* 0x000000004c0472ca */ /* 0x000fe400000e0000 */
[----:B------:R-:W-:-:S11]  /*10a0*/  R2UR UR6, R77 ;  /* 0x000000004d0672ca */ /* 0x000fd600000e0000 */
[----:B------:R-:W-:-:S04]  /*10b0*/  UISETP.NE.AND UP0, UPT, UR4, URZ, UPT ;  /* 0x000000ff0400728c */ /* 0x000fc8000bf05270 */
[----:B------:R-:W-:-:S04]  /*10c0*/  UISETP.EQ.OR UP0, UPT, UR6, URZ, !UP0 ;  /* 0x000000ff0600728c */ /* 0x000fc8000c702670 */
[----:B------:R-:W-:Y:S02]  /*10d0*/  USEL UR5, URZ, 0x1, !UP0 ;  /* 0x00000001ff057887 */ /* 0x000fe4000c000000 */
[----:B------:R-:W-:-:S04]  /*10e0*/  UISETP.NE.AND UP0, UPT, UR4, URZ, UPT ;  /* 0x000000ff0400728c */ /* 0x000fc8000bf05270 */
[----:B------:R-:W-:Y:S02]  /*10f0*/  USEL UR4, URZ, 0x2, UP0 ;  /* 0x00000002ff047887 */ /* 0x000fe40008000000 */
[----:B------:R-:W-:-:S04]  /*1100*/  UISETP.NE.AND UP0, UPT, UR6, 0x1, UPT ;  /* 0x000000010600788c */ /* 0x000fc8000bf05270 */
[----:B------:R-:W-:-:S04]  /*1110*/  USEL UR4, UR4, 0x2, UP0 ;  /* 0x0000000204047887 */ /* 0x000fc80008000000 */
[----:B------:R-:W-:-:S06]  /*1120*/  UIADD3 UR4, UPT, UPT, UR5, UR4, URZ ;  /* 0x0000000405047290 */ /* 0x000fcc000fffe0ff */
[----:B------:R-:W-:-:S07]  /*1130*/  IMAD.U32 R2, RZ, RZ, UR4 ;  /* 0x00000004ff027e24 */ /* 0x000fce000f8e00ff */
.L_x_17:
[----:B------:R-:W1:Y:S01]  /*1140*/  S2UR UR36, SR_CTAID.Z ;  /* 0x00000000002479c3 */ /* 0x000e620000002700 */
[----:B------:R-:W-:-:S09]  /*1150*/  UISETP.GE.AND UP0, UPT, UR19, 0x1, UPT ;  /* 0x000000011300788c */ /* 0x000fd2000bf06270 */
[----:B------:R-:W-:Y:S05]  /*1160*/  BRA.U !UP0, `(.L_x_18) ;  /* 0x0000000108d07547 */ /* 0x000fea000b800000 */
[----:B------:R-:W2:Y:S01]  /*1170*/  LDCU UR20, c[0x0][0xb0c] ;  /* 0x00016180ff1477ac */ /* 0x000ea20008000800 */
[----:B------:R-:W3:Y:S01]  /*1180*/  LDCU.128 UR12, c[0x0][0xb10] ;  /* 0x00016200ff0c77ac */ /* 0x000ee20008000c00 */
[----:B------:R-:W4:Y:S01]  /*1190*/  LDCU UR6, c[0x0][0x370] ;  /* 0x00006e00ff0677ac */ /* 0x000f220008000800 */
[----:B------:R-:W1:Y:S01]  /*11a0*/  LDCU UR7, c[0x0][0x374] ;  /* 0x00006e80ff0777ac */ /* 0x000e620008000800 */
[----:B------:R-:W1:Y:S01]  /*11b0*/  LDCU UR21, c[0x0][0xb20] ;  /* 0x00016400ff1577ac */ /* 0x000e620008000800 */
[----:B--2---:R-:W-:Y:S02]  /*11c0*/  UISETP.NE.AND UP0, UPT, UR20, 0x1, UPT ;  /* 0x000000011400788c */ /* 0x004fe4000bf05270 */
[----:B---3--:R-:W-:Y:S01]  /*11d0*/  UIMAD.WIDE.U32 UR4, UR30, UR12, URZ ;  /* 0x0000000c1e0472a5 */ /* 0x008fe2000f8e00ff */
[----:B------:R-:W2:Y:S01]  /*11e0*/  LDCU.64 UR8, c[0x0][0xb28] ;  /* 0x00016500ff0877ac */ /* 0x000ea20008000a00 */
[----:B----4-:R-:W-:Y:S02]  /*11f0*/  UIMAD.WIDE.U32 UR10, UR6, UR12, URZ ;  /* 0x0000000c060a72a5 */ /* 0x010fe4000f8e00ff */
[----:B------:R-:W-:-:S02]  /*1200*/  USHF.R.U32.HI UR5, URZ, UR13, UR5 ;  /* 0x0000000dff057299 */ /* 0x000fc40008011605 */
[----:B------:R-:W-:Y:S02]  /*1210*/  UISETP.NE.AND UP2, UPT, UR19, 0x1, UPT ;  /* 0x000000011300788c */ /* 0x000fe4000bf45270 */
[----:B------:R-:W-:Y:S01]  /*1220*/  USEL UR5, UR30, UR5, !UP0 ;  /* 0x000000051e057287 */ /* 0x000fe2000c000000 */
[----:B------:R-:W-:Y:S01]  /*1230*/  UMOV UR10, UR11 ;  /* 0x0000000b000a7c82 */ /* 0x000fe20008000000 */
[----:B------:R-:W-:Y:S02]  /*1240*/  UIMAD.WIDE.U32 UR16, UR31, UR15, URZ ;  /* 0x0000000f1f1072a5 */ /* 0x000fe4000f8e00ff */
[----:B------:R-:W-:Y:S02]  /*1250*/  @UP0 USHF.R.U32.HI UR6, URZ, UR13, UR10 ;  /* 0x0000000dff060299 */ /* 0x000fe4000801160a */
[----:B------:R-:W-:Y:S02]  /*1260*/  UISETP.NE.AND UP0, UPT, UR14, 0x1, UPT ;  /* 0x000000010e00788c */ /* 0x000fe4000bf05270 */
[----:B-1----:R-:W-:-:S02]  /*1270*/  UIMAD.WIDE.U32 UR10, UR7, UR15, URZ ;  /* 0x0000000f070a72a5 */ /* 0x002fc4000f8e00ff */
[----:B--2---:R-:W-:Y:S01]  /*1280*/  UIMAD.WIDE.U32 UR12, UR6, UR8, URZ ;  /* 0x00000008060c72a5 */ /* 0x004fe2000f8e00ff */
[----:B------:R-:W-:Y:S02]  /*1290*/  UMOV UR4, UR17 ;  /* 0x0000001100047c82 */ /* 0x000fe40008000000 */
[----:B------:R-:W-:Y:S02]  /*12a0*/  USHF.R.U32.HI UR4, URZ, UR21, UR4 ;  /* 0x00000015ff047299 */ /* 0x000fe40008011604 */
[----:B------:R-:W-:Y:S02]  /*12b0*/  UMOV UR10, UR11 ;  /* 0x0000000b000a7c82 */ /* 0x000fe40008000000 */
[----:B------:R-:W-:Y:S01]  /*12c0*/  UMOV UR12, UR13 ;  /* 0x0000000d000c7c82 */ /* 0x000fe20008000000 */
[----:B------:R-:W-:Y:S02]  /*12d0*/  @UP0 USHF.R.U32.HI UR7, URZ, UR21, UR10 ;  /* 0x00000015ff070299 */ /* 0x000fe4000801160a */
[----:B------:R-:W-:-:S02]  /*12e0*/  USEL UR4, UR31, UR4, !UP0 ;  /* 0x000000041f047287 */ /* 0x000fc4000c000000 */
[----:B------:R-:W-:Y:S02]  /*12f0*/  UIMAD.WIDE.U32 UR10, UR7, UR8, URZ ;  /* 0x00000008070a72a5 */ /* 0x000fe4000f8e00ff */
[----:B------:R-:W-:Y:S02]  /*1300*/  @UP2 USHF.R.U32.HI UR6, URZ, UR9, UR12 ;  /* 0x00000009ff062299 */ /* 0x000fe4000801160c */
[----:B------:R-:W-:-:S03]  /*1310*/  UIMAD.WIDE.U32 UR12, UR4, UR8, URZ ;  /* 0x00000008040c72a5 */ /* 0x000fc6000f8e00ff */
[----:B------:R-:W-:Y:S02]  /*1320*/  UMOV UR10, UR11 ;  /* 0x0000000b000a7c82 */ /* 0x000fe40008000000 */
[----:B------:R-:W-:Y:S02]  /*1330*/  @UP2 USHF.R.U32.HI UR7, URZ, UR9, UR10 ;  /* 0x00000009ff072299 */ /* 0x000fe4000801160a */
[----:B------:R-:W-:Y:S02]  /*1340*/  UIMAD UR10, UR6, UR19, URZ ;  /* 0x00000013060a72a4 */ /* 0x000fe4000f8e02ff */
[----:B------:R-:W-:-:S04]  /*1350*/  UIMAD UR7, UR7, UR19, URZ ;  /* 0x00000013070772a4 */ /* 0x000fc8000f8e02ff */
[----:B------:R-:W-:-:S03]  /*1360*/  UISETP.GE.AND UP0, UPT, UR4, UR7, UPT ;  /* 0x000000070400728c */ /* 0x000fc6000bf06270 */
[----:B------:R-:W-:Y:S01]  /*1370*/  UMOV UR7, UR13 ;  /* 0x0000000d00077c82 */ /* 0x000fe20008000000 */
[----:B------:R-:W-:Y:S02]  /*1380*/  UISETP.GE.OR UP0, UPT, UR5, UR10, UP0 ;  /* 0x0000000a0500728c */ /* 0x000fe40008706670 */
[----:B------:R-:W-:Y:S02]  /*1390*/  UIMAD.WIDE.U32 UR10, UR5, UR8, URZ ;  /* 0x00000008050a72a5 */ /* 0x000fe4000f8e00ff */
[----:B------:R-:W-:Y:S02]  /*13a0*/  USHF.R.U32.HI UR7, URZ, UR9, UR7 ;  /* 0x00000009ff077299 */ /* 0x000fe40008011607 */
[----:B------:R-:W-:Y:S02]  /*13b0*/  UIADD3 UR10, UPT, UPT, -UR4, URZ, URZ ;  /* 0x000000ff040a7290 */ /* 0x000fe4000fffe1ff */
[----:B------:R-:W-:Y:S02]  /*13c0*/  USEL UR7, UR4, UR7, !UP2 ;  /* 0x0000000704077287 */ /* 0x000fe4000d000000 */
[----:B------:R-:W-:Y:S01]  /*13d0*/  UIMAD UR10, UR14, UR10, UR31 ;  /* 0x0000000a0e0a72a4 */ /* 0x000fe2000f8e021f */
[----:B------:R-:W-:Y:S01]  /*13e0*/  @!UP0 UMOV UR8, UR11 ;  /* 0x0000000b00088c82 */ /* 0x000fe20008000000 */
[----:B------:R-:W-:-:S02]  /*13f0*/  UIADD3 UR11, UPT, UPT, -UR5, URZ, URZ ;  /* 0x000000ff050b7290 */ /* 0x000fc4000fffe1ff */
[----:B------:R-:W-:Y:S02]  /*1400*/  @!UP0 USHF.R.U32.HI UR8, URZ, UR9, UR8 ;  /* 0x00000009ff088299 */ /* 0x000fe40008011608 */
[----:B------:R-:W-:Y:S02]  /*1410*/  UIADD3 UR9, UPT, UPT, -UR7, URZ, URZ ;  /* 0x000000ff07097290 */ /* 0x000fe4000fffe1ff */
[----:B------:R-:W-:Y:S02]  /*1420*/  @!UP0 USEL UR8, UR5, UR8, !UP2 ;  /* 0x0000000805088287 */ /* 0x000fe4000d000000 */
[----:B------:R-:W-:Y:S02]  /*1430*/  UIMAD UR9, UR19, UR9, UR4 ;  /* 0x00000009130972a4 */ /* 0x000fe4000f8e0204 */
[----:B------:R-:W-:Y:S02]  /*1440*/  @!UP0 UIADD3 UR7, UPT, UPT, UR7, -UR8, URZ ;  /* 0x8000000807078290 */ /* 0x000fe4000fffe0ff */
[----:B------:R-:W-:-:S02]  /*1450*/  @!UP0 UIMAD UR6, UR9, UR6, UR8 ;  /* 0x00000006090682a4 */ /* 0x000fc4000f8e0208 */
[----:B------:R-:W-:Y:S02]  /*1460*/  @!UP0 UIMAD UR4, UR7, UR19, UR5 ;  /* 0x00000013070482a4 */ /* 0x000fe4000f8e0205 */
[----:B------:R-:W-:Y:S02]  /*1470*/  UIMAD UR30, UR20, UR11, UR30 ;  /* 0x0000000b141e72a4 */ /* 0x000fe4000f8e021e */
[----:B------:R-:W-:Y:S01]  /*1480*/  UIMAD UR31, UR4, UR14, UR10 ;  /* 0x0000000e041f72a4 */ /* 0x000fe2000f8e020a */
[----:B------:R-:W-:Y:S02]  /*1490*/  @!UP0 UMOV UR5, UR6 ;  /* 0x0000000600058c82 */ /* 0x000fe40008000000 */
[----:B------:R-:W-:-:S12]  /*14a0*/  UIMAD UR30, UR5, UR20, UR30 ;  /* 0x00000014051e72a4 */ /* 0x000fd8000f8e021e */
.L_x_18:
[----:B------:R-:W-:-:S09]  /*14b0*/  UISETP.NE.AND UP0, UPT, UR22, 0x1, UPT ;  /* 0x000000011600788c */ /* 0x000fd2000bf05270 */
[----:B------:R-:W-:Y:S05]  /*14c0*/  BRA.U UP0, `(.L_x_19) ;  /* 0x0000000100407547 */ /* 0x000fea000b800000 */
[----:B------:R-:W2:Y:S01]  /*14d0*/  LDCU.128 UR8, c[0x0][0xb10] ;  /* 0x00016200ff0877ac */ /* 0x000ea20008000c00 */
[----:B------:R-:W3:Y:S01]  /*14e0*/  LDCU UR12, c[0x0][0xb0c] ;  /* 0x00016180ff0c77ac */ /* 0x000ee20008000800 */
[----:B------:R-:W4:Y:S01]  /*14f0*/  LDCU UR13, c[0x0][0xb20] ;  /* 0x00016400ff0d77ac */ /* 0x000f220008000800 */
[----:B--2---:R-:W-:Y:S02]  /*1500*/  UIMAD.WIDE.U32 UR4, UR30, UR8, URZ ;  /* 0x000000081e0472a5 */ /* 0x004fe4000f8e00ff */
[----:B------:R-:W-:Y:S02]  /*1510*/  UIMAD.WIDE.U32 UR6, UR31, UR11, URZ ;  /* 0x0000000b1f0672a5 */ /* 0x000fe4000f8e00ff */
[----:B---3--:R-:W-:Y:S02]  /*1520*/  UISETP.NE.AND UP0, UPT, UR12, 0x1, UPT ;  /* 0x000000010c00788c */ /* 0x008fe4000bf05270 */
[----:B------:R-:W-:-:S03]  /*1530*/  USHF.R.U32.HI UR5, URZ, UR9, UR5 ;  /* 0x00000009ff057299 */ /* 0x000fc60008011605 */
[----:B------:R-:W-:Y:S01]  /*1540*/  UMOV UR4, UR7 ;  /* 0x0000000700047c82 */ /* 0x000fe20008000000 */
[----:B------:R-:W-:Y:S02]  /*1550*/  USEL UR5, UR30, UR5, !UP0 ;  /* 0x000000051e057287 */ /* 0x000fe4000c000000 */
[----:B------:R-:W-:Y:S02]  /*1560*/  UISETP.NE.AND UP0, UPT, UR10, 0x1, UPT ;  /* 0x000000010a00788c */ /* 0x000fe4000bf05270 */
[----:B----4-:R-:W-:-:S04]  /*1570*/  USHF.R.U32.HI UR4, URZ, UR13, UR4 ;  /* 0x0000000dff047299 */ /* 0x010fc80008011604 */
[----:B------:R-:W-:-:S04]  /*1580*/  USEL UR4, UR31, UR4, !UP0 ;  /* 0x000000041f047287 */ /* 0x000fc8000c000000 */
[----:B------:R-:W-:Y:S02]  /*1590*/  UIADD3 UR6, UPT, UPT, UR5, -UR4, URZ ;  /* 0x8000000405067290 */ /* 0x000fe4000fffe0ff */
[----:B------:R-:W-:Y:S02]  /*15a0*/  UIADD3 UR4, UPT, UPT, -UR5, UR4, URZ ;  /* 0x0000000405047290 */ /* 0x000fe4000fffe1ff */
[----:B------:R-:W-:Y:S02]  /*15b0*/  UIMAD UR31, UR6, UR10, UR31 ;  /* 0x0000000a061f72a4 */ /* 0x000fe4000f8e021f */
[----:B------:R-:W-:-:S12]  /*15c0*/  UIMAD UR30, UR4, UR12, UR30 ;  /* 0x0000000c041e72a4 */ /* 0x000fd8000f8e021e */
.L_x_19:
[----:B------:R-:W-:Y:S01]  /*15d0*/  UISETP.NE.AND UP0, UPT, UR18, 0x2, UPT ;  /* 0x000000021200788c */ /* 0x000fe2000bf05270 */
[----:B------:R-:W-:Y:S09]  /*15e0*/  BRA.U !UP5, `(.L_x_20) ;  /* 0x000000010d0c7547 */ /* 0x000ff2000b800000 */
[----:B------:R-:W-:Y:S01]  /*15f0*/  UCGABAR_WAIT ;  /* 0x0000000000007dc7 */ /* 0x000fe20008000000 */
[----:B------:R-:W-:Y:S01]  /*1600*/  CCTL.IVALL ;  /* 0x00000000ff00798f */ /* 0x000fe20002000000 */
[----:B------:R-:W-:Y:S05]  /*1610*/  BRA `(.L_x_21) ;  /* 0x0000000000047947 */ /* 0x000fea0003800000 */
.L_x_20:
[----:B------:R-:W-:Y:S06]  /*1620*/  BAR.SYNC.DEFER_BLOCKING 0x0 ;  /* 0x0000000000007b1d */ /* 0x000fec0000010000 */
.L_x_21:
[----:B------:R-:W-:Y:S05]  /*1630*/  BRA.U UP0, `(.L_x_22) ;  /* 0x0000001100ec7547 */ /* 0x000fea000b800000 */
[----:B------:R-:W2:Y:S01]  /*1640*/  LDCU UR6, c[0x0][0x38c] ;  /* 0x00007180ff0677ac */ /* 0x000ea20008000800 */
[----:B------:R-:W-:Y:S01]  /*1650*/  PLOP3.LUT P1, PT, PT, PT, UP3, 0x80, 0x8 ;  /* 0x000000000008781c */ /* 0x000fe20003f2f038 */
[----:B------:R-:W-:Y:S01]  /*1660*/  IMAD.MOV.U32 R12, RZ, RZ, 0x1 ;  /* 0x00000001ff0c7424 */ /* 0x000fe200078e00ff */
[----:B------:R-:W-:Y:S01]  /*1670*/  ISETP.EQ.OR P2, PT, R0, RZ, P3 ;  /* 0x000000ff0000720c */ /* 0x000fe20001f42670 */
[----:B------:R-:W-:Y:S01]  /*1680*/  UISETP.NE.AND UP1, UPT, UR18, URZ, UPT ;  /* 0x000000ff1200728c */ /* 0x000fe2000bf25270 */
[----:B------:R-:W-:Y:S01]  /*1690*/  PLOP3.LUT P1, PT, P1, PT, PT, 0x8, 0x80 ;  /* 0x000000000080781c */ /* 0x000fe20000f2e170 */
[----:B------:R-:W-:Y:S01]  /*16a0*/  USEL UR25, URZ, 0x1, UP6 ;  /* 0x00000001ff197887 */ /* 0x000fe2000b000000 */
[----:B------:R-:W-:Y:S01]  /*16b0*/  CS2R R10, SRZ ;  /* 0x00000000000a7805 */ /* 0x000fe2000001ff00 */
[----:B------:R-:W-:Y:S01]  /*16c0*/  IMAD.MOV.U32 R9, RZ, RZ, RZ ;  /* 0x000000ffff097224 */ /* 0x000fe200078e00ff */
[----:B------:R-:W3:Y:S01]  /*16d0*/  LDCU UR39, c[0x0][0x370] ;  /* 0x00006e00ff2777ac */ /* 0x000ee20008000800 */
[----:B------:R-:W-:Y:S01]  /*16e0*/  IMAD.MOV.U32 R8, RZ, RZ, 0x1 ;  /* 0x00000001ff087424 */ /* 0x000fe200078e00ff */
[----:B------:R-:W4:Y:S01]  /*16f0*/  LDCU.64 UR28, c[0x0][0x348] ;  /* 0x00006900ff1c77ac */ /* 0x000f220008000a00 */
[----:B------:R-:W-:-:S02]  /*1700*/  USHF.R.U32.HI UR44, URZ, 0x6, UR24 ;  /* 0x00000006ff2c7899 */ /* 0x000fc40008011618 */
[----:B--2---:R-:W-:Y:S02]  /*1710*/  UIADD3 UR5, UPT, UPT, UR6, 0x3f, URZ ;  /* 0x0000003f06057890 */ /* 0x004fe4000fffe0ff */
[----:B------:R-:W-:Y:S02]  /*1720*/  UIADD3 UR46, UPT, UPT, UR6, 0x7e, URZ ;  /* 0x0000007e062e7890 */ /* 0x000fe4000fffe0ff */
[----:B------:R-:W-:Y:S01]  /*1730*/  USHF.R.S32.HI UR4, URZ, 0x1f, UR5 ;  /* 0x0000001fff047899 */ /* 0x000fe20008011405 */
[----:B------:R-:W2:Y:S03]  /*1740*/  LDCU UR38, c[0x0][0x374] ;  /* 0x00006e80ff2677ac */ /* 0x000ea60008000800 */
[----:B------:R-:W-:Y:S02]  /*1750*/  ULEA.HI UR4, UR4, UR5, URZ, 0x6 ;  /* 0x0000000504047291 */ /* 0x000fe4000f8f30ff */
[----:B------:R-:W-:-:S02]  /*1760*/  USEL UR25, UR25, 0x2, UP1 ;  /* 0x0000000219197887 */ /* 0x000fc40008800000 */
[----:B------:R-:W-:Y:S02]  /*1770*/  USHF.R.S32.HI UR41, URZ, 0x6, UR4 ;  /* 0x00000006ff297899 */ /* 0x000fe40008011404 */
[----:B------:R-:W-:Y:S02]  /*1780*/  UIADD3 UR4, UPT, UPT, UR6, -0x1, URZ ;  /* 0xffffffff06047890 */ /* 0x000fe4000fffe0ff */
[----:B------:R-:W-:Y:S02]  /*1790*/  UISETP.LT.U32.AND UP0, UPT, UR41, 0x5, UPT ;  /* 0x000000052900788c */ /* 0x000fe4000bf01070 */
[----:B------:R-:W-:Y:S02]  /*17a0*/  UISETP.GE.U32.AND UP2, UPT, UR4, -0x7f, UPT ;  /* 0xffffff810400788c */ /* 0x000fe4000bf46070 */
[----:B------:R-:W-:Y:S01]  /*17b0*/  USEL UR40, UR41, 0x5, UP0 ;  /* 0x0000000529287887 */ /* 0x000fe20008000000 */
[----:B------:R-:W-:-:S03]  /*17c0*/  UMOV UR5, URZ ;  /* 0x000000ff00057c82 */ /* 0x000fc60008000000 */
[----:B------:R-:W-:Y:S02]  /*17d0*/  UIADD3 UR21, UPT, UPT, UR40, -0x1, URZ ;  /* 0xffffffff28157890 */ /* 0x000fe4000fffe0ff */
[----:B------:R-:W-:-:S03]  /*17e0*/  UIADD3 UR43, UPT, UPT, UR41, -UR40, URZ ;  /* 0x80000028292b7290 */ /* 0x000fc6000fffe0ff */
[----:B------:R-:W-:-:S04]  /*17f0*/  @UP2 UIADD3 UR21, UPT, UPT, UR40, URZ, URZ ;  /* 0x000000ff28152290 */ /* 0x000fc8000fffe0ff */
[----:B--234-:R-:W-:-:S12]  /*1800*/  UIADD3 UR21, UPT, UPT, UR21, 0x1, URZ ;  /* 0x0000000115157890 */ /* 0x01cfd8000fffe0ff */
.L_x_42:
[----:B------:R-:W-:Y:S01]  /*1810*/  UISETP.NE.AND UP0, UPT, UR45, URZ, UPT ;  /* 0x000000ff2d00728c */ /* 0x000fe2000bf05270 */
[----:B------:R-:W2:Y:S08]  /*1820*/  S2UR UR45, SR_CgaCtaId ;  /* 0x00000000002d79c3 */ /* 0x000eb00000008800 */
[----:B------:R-:W-:Y:S05]  /*1830*/  BRA.U UP0, `(.L_x_23) ;  /* 0x0000000100347547 */ /* 0x000fea000b800000 */
[----:B------:R-:W3:Y:S01]  /*1840*/  S2R R0, SR_CgaCtaId ;  /* 0x0000000000007919 */ /* 0x000ee20000008800 */
[----:B------:R-:W-:-:S04]  /*1850*/  MOV R2, 0x400 ;  /* 0x0000040000027802 */ /* 0x000fc80000000f00 */
[----:B---3--:R-:W-:Y:S02]  /*1860*/  LEA R0, R0, R2, 0x18 ;  /* 0x0000000200007211 */ /* 0x008fe400078ec0ff */
[----:B------:R-:W-:-:S03]  /*1870*/  SHF.L.U32 R2, R8, 0x1f, RZ ;  /* 0x0000001f08027819 */ /* 0x000fc600000006ff */
[----:B------:R-:W-:-:S04]  /*1880*/  IMAD R0, R9, 0x8, R0 ;  /* 0x0000000809007824 */ /* 0x000fc800078e0200 */
[----:B------:R-:W3:Y:S02]  /*1890*/  SYNCS.PHASECHK.TRANS64.TRYWAIT P0, [R0+URZ+0x110], R2 ;  /* 0x00011002000075a7 */ /* 0x000ee400080011ff */
[----:B---3--:R-:W-:Y:S05]  /*18a0*/  @!P0 BRA `(.L_x_24) ;  /* 0x0000007c00c08947 */ /* 0x008fea0003800000 */
.L_x_133:
[----:B------:R-:W-:Y:S01]  /*18b0*/  VIADD R9, R9, 0x1 ;  /* 0x0000000109097836 */ /* 0x000fe20000000000 */
[----:B------:R3:W-:Y:S04]  /*18c0*/  SYNCS.ARRIVE.TRANS64.A1T0 RZ, [R0+URZ+0x100], RZ ;  /* 0x000100ff00ff79a7 */ /* 0x0007e800081000ff */
[----:B------:R-:W-:-:S04]  /*18d0*/  ISETP.NE.AND P0, PT, R9, 0x2, PT ;  /* 0x000000020900780c */ /* 0x000fc80003f05270 */
[----:B------:R-:W-:Y:S02]  /*18e0*/  SEL R9, R9, RZ, P0 ;  /* 0x000000ff09097207 */ /* 0x000fe40000000000 */
[----:B---3--:R-:W-:-:S04]  /*18f0*/  SEL R0, RZ, 0x1, P0 ;  /* 0x00000001ff007807 */ /* 0x008fc80000000000 */
[----:B------:R-:W-:-:S07]  /*1900*/  LOP3.LUT R8, R8, R0, RZ, 0x3c, !PT ;  /* 0x0000000008087212 */ /* 0x000fce00078e3cff */
.L_x_23:
[----:B------:R-:W-:Y:S01]  /*1910*/  UMOV UR6, 0x400 ;  /* 0x0000040000067882 */ /* 0x000fe20000000000 */
[----:B------:R-:W-:Y:S01]  /*1920*/  SHF.L.U32 R0, R12, 0x1f, RZ ;  /* 0x0000001f0c007819 */ /* 0x000fe200000006ff */
[----:B--2---:R-:W-:Y:S02]  /*1930*/  ULEA UR6, UR45, UR6, 0x18 ;  /* 0x000000062d067291 */ /* 0x004fe4000f8ec0ff */
[----:B------:R-:W-:Y:S02]  /*1940*/  UISETP.GE.U32.AND UP0, UPT, UR46, 0x7f, UPT ;  /* 0x0000007f2e00788c */ /* 0x000fe4000bf06070 */
[----:B------:R-:W-:Y:S02]  /*1950*/  ULEA UR4, UR5, UR6, 0x3 ;  /* 0x0000000605047291 */ /* 0x000fe4000f8e18ff */
[----:B------:R-:W-:Y:S02]  /*1960*/  USHF.L.U32 UR35, UR30, 0x6, URZ ;  /* 0x000000061e237899 */ /* 0x000fe400080006ff */
[----:B------:R-:W-:Y:S01]  /*1970*/  ULEA UR11, UR31, UR44, 0x8 ;  /* 0x0000002c1f0b7291 */ /* 0x000fe2000f8e40ff */
[----:B------:R-:W-:-:S04]  /*1980*/  UMOV UR13, URZ ;  /* 0x000000ff000d7c82 */ /* 0x000fc80008000000 */
[----:B------:R2:W3:Y:S01]  /*1990*/  SYNCS.PHASECHK.TRANS64.TRYWAIT P0, [UR4+0x28], R0 ;  /* 0x00002800ff0075a7 */ /* 0x0004e20008001104 */
[----:B------:R-:W-:Y:S06]  /*19a0*/  BRA.U !UP0, `(.L_x_25) ;  /* 0x0000000108bc7547 */ /* 0x000fec000b800000 */
[----:B------:R-:W-:Y:S01]  /*19b0*/  UMOV UR7, URZ ;  /* 0x000000ff00077c82 */ /* 0x000fe20008000000 */
[----:B------:R-:W-:-:S05]  /*19c0*/  UMOV UR4, UR5 ;  /* 0x0000000500047c82 */ /* 0x000fca0008000000 */
.L_x_31:
[----:B------:R-:W-:Y:S01]  /*19d0*/  ULEA UR33, UR4, UR6, 0x3 ;  /* 0x0000000604217291 */ /* 0x000fe2000f8e18ff */
[----:B---3--:R-:W-:Y:S01]  /*19e0*/  @!P3 MOV R2, 0x5000 ;  /* 0x000050000002b802 */ /* 0x008fe20000000f00 */
[----:B-1-34-:R-:W-:Y:S10]  /*19f0*/  @P0 BRA `(.L_x_26) ;  /* 0x00000000000c0947 */ /* 0x01aff40003800000 */
[----:B------:R-:W-:-:S04]  /*1a00*/  SHF.L.U32 R3, R12, 0x1f, RZ ;  /* 0x0000001f0c037819 */ /* 0x000fc800000006ff */
[----:B------:R-:W3:Y:S02]  /*1a10*/  SYNCS.PHASECHK.TRANS64.TRYWAIT P0, [UR33+0x28], R3 ;  /* 0x00002803ff0075a7 */ /* 0x000ee40008001121 */
[----:B---3--:R-:W-:Y:S05]  /*1a20*/  @!P0 BRA `(.L_x_27) ;  /* 0x0000007c00748947 */ /* 0x008fea0003800000 */
.L_x_26:
[----:B------:R3:W-:Y:S01]  /*1a30*/  @!P3 SYNCS.ARRIVE.TRANS64 RZ, [UR33], R2 ;  /* 0x00000002ffffb9a7 */ /* 0x0007e20008000021 */
[----:B------:R-:W-:-:S04]  /*1a40*/  ULOP3.LUT UR5, UR25, 0x2, URZ, 0xfc, !UPT ;  /* 0x0000000219057892 */ /* 0x000fc8000f8efcff */
[----:B------:R-:W-:-:S09]  /*1a50*/  UISETP.NE.AND UP0, UPT, UR5, 0x2, UPT ;  /* 0x000000020500788c */ /* 0x000fd2000bf05270 */
[----:B------:R-:W-:Y:S05]  /*1a60*/  BRA.U UP0, `(.L_x_28) ;  /* 0x0000000100047547 */ /* 0x000fea000b800000 */
[----:B-1----:R-:W-:Y:S05]  /*1a70*/  BPT.TRAP 0x1 ;  /* 0x000000040000795c */ /* 0x002fea0000300000 */
.L_x_28:
[----:B------:R-:W-:Y:S04]  /*1a80*/  BSSY.RECONVERGENT B0, `(.L_x_29) ;  /* 0x0000003000007945 */ /* 0x000fe80003800200 */
[----:B------:R-:W-:Y:S05]  /*1a90*/  @P2 BRA `(.L_x_30) ;  /* 0x0000000000042947 */ /* 0x000fea0003800000 */
[----:B-1----:R-:W-:Y:S05]  /*1aa0*/  BPT.TRAP 0x1 ;  /* 0x000000040000795c */ /* 0x002fea0000300000 */
.L_x_30:
[----:B-1----:R-:W-:Y:S05]  /*1ab0*/  BSYNC.RECONVERGENT B0 ;  /* 0x0000000000007941 */ /* 0x002fea0003800200 */
.L_x_29:
[----:B------:R-:W-:Y:S02]  /*1ac0*/  UIADD3 UR5, UPT, UPT, UR4, 0x1, URZ ;  /* 0x0000000104057890 */ /* 0x000fe4000fffe0ff */
[----:B------:R-:W-:Y:S02]  /*1ad0*/  USHF.L.U32 UR34, UR7, 0x6, URZ ;  /* 0x0000000607227899 */ /* 0x000fe400080006ff */
[----:B------:R-:W-:Y:S02]  /*1ae0*/  UISETP.NE.AND UP0, UPT, UR5, 0x5, UPT ;  /* 0x000000050500788c */ /* 0x000fe4000bf05270 */
[----:B------:R-:W-:Y:S02]  /*1af0*/  UIADD3 UR7, UPT, UPT, UR7, 0x1, URZ ;  /* 0x0000000107077890 */ /* 0x000fe4000fffe0ff */
[----:B------:R-:W-:Y:S02]  /*1b00*/  USEL UR9, URZ, 0x1, UP0 ;  /* 0x00000001ff097887 */ /* 0x000fe40008000000 */
[----:B------:R-:W-:-:S02]  /*1b10*/  USEL UR5, UR5, URZ, UP0 ;  /* 0x000000ff05057287 */ /* 0x000fc40008000000 */
[----:B------:R-:W-:Y:S02]  /*1b20*/  UIADD3 UR14, UP0, UPT, UR28, 0x180, URZ ;  /* 0x000001801c0e7890 */ /* 0x000fe4000ff1e0ff */
[----:B------:R-:W-:Y:S01]  /*1b30*/  ULEA UR8, UR5, UR6, 0x3 ;  /* 0x0000000605087291 */ /* 0x000fe2000f8e18ff */
[----:B------:R-:W-:Y:S01]  /*1b40*/  LOP3.LUT R12, R12, UR9, RZ, 0x3c, !PT ;  /* 0x000000090c0c7c12 */ /* 0x000fe2000f8e3cff */
[----:B------:R-:W-:Y:S02]  /*1b50*/  ULEA UR32, UR4, UR6, 0xc ;  /* 0x0000000604207291 */ /* 0x000fe4000f8e60ff */
[----:B------:R-:W-:Y:S01]  /*1b60*/  UIADD3 UR16, UP1, UPT, UR28, 0x80, URZ ;  /* 0x000000801c107890 */ /* 0x000fe2000ff3e0ff */
[----:B--2---:R-:W-:Y:S01]  /*1b70*/  SHF.L.U32 R0, R12, 0x1f, RZ ;  /* 0x0000001f0c007819 */ /* 0x004fe200000006ff */
[----:B------:R-:W-:Y:S02]  /*1b80*/  UIADD3.X UR15, UPT, UPT, URZ, UR29, URZ, UP0, !UPT ;  /* 0x0000001dff0f7290 */ /* 0x000fe400087fe4ff */
[----:B------:R-:W-:Y:S01]  /*1b90*/  UISETP.NE.AND UP0, UPT, UR7, UR21, UPT ;  /* 0x000000150700728c */ /* 0x000fe2000bf05270 */
[----:B------:R4:W1:Y:S01]  /*1ba0*/  SYNCS.PHASECHK.TRANS64.TRYWAIT P0, [UR8+0x28], R0 ;  /* 0x00002800ff0075a7 */ /* 0x0008620008001108 */
[----:B------:R-:W-:-:S02]  /*1bb0*/  ULEA UR8, UR4, UR24, 0xe ;  /* 0x0000001804087291 */ /* 0x000fc4000f8e70ff */
[----:B------:R-:W-:Y:S02]  /*1bc0*/  UIADD3.X UR17, UPT, UPT, URZ, UR29, URZ, UP1, !UPT ;  /* 0x0000001dff117290 */ /* 0x000fe40008ffe4ff */
[----:B------:R-:W-:Y:S02]  /*1bd0*/  UIADD3 UR32, UPT, UPT, UR32, 0x6400, URZ ;  /* 0x0000640020207890 */ /* 0x000fe4000fffe0ff */
[----:B------:R-:W-:Y:S01]  /*1be0*/  UIADD3 UR8, UPT, UPT, UR6, 0xb400, UR8 ;  /* 0x0000b40006087890 */ /* 0x000fe2000fffe008 */
[----:B------:R-:W-:Y:S01]  /*1bf0*/  UMOV UR18, 0x0 ;  /* 0x0000000000127882 */ /* 0x000fe20000000000 */
[----:B------:R-:W-:Y:S01]  /*1c00*/  UMOV UR19, 0x10000000 ;  /* 0x1000000000137882 */ /* 0x000fe20000000000 */
[----:B------:R-:W-:Y:S01]  /*1c10*/  UMOV UR4, 0x30000 ;  /* 0x0003000000047882 */ /* 0x000fe20000000000 */
[----:B------:R-:W-:Y:S01]  /*1c20*/  UMOV UR12, UR36 ;  /* 0x00000024000c7c82 */ /* 0x000fe20008000000 */
[----:B------:R-:W-:Y:S01]  /*1c30*/  UMOV UR9, UR33 ;  /* 0x0000002100097c82 */ /* 0x000fe20008000000 */
[----:B------:R-:W-:Y:S01]  /*1c40*/  UMOV UR10, UR34 ;  /* 0x00000022000a7c82 */ /* 0x000fe20008000000 */
[----:B------:R-:W-:Y:S01]  /*1c50*/  UTMALDG.3D [UR32], [UR16], desc[UR18] ;  /* 0x00001220100075b4 */ /* 0x000fe20008011000 */
[----:B------:R-:W-:Y:S01]  /*1c60*/  UMOV UR13, UR21 ;  /* 0x00000015000d7c82 */ /* 0x000fe20008000000 */
[----:B------:R2:W-:Y:S02]  /*1c70*/  UTMALDG.3D.MULTICAST [UR8], [UR14], UR4, desc[UR18] ;  /* 0x000012080e0073b4 */ /* 0x0005e40008011804 */
[----:B--2---:R-:W-:Y:S01]  /*1c80*/  UMOV UR4, UR5 ;  /* 0x0000000500047c82 */ /* 0x004fe20008000000 */
[----:B------:R-:W-:Y:S05]  /*1c90*/  BRA.U UP0, `(.L_x_31) ;  /* 0xfffffffd004c7547 */ /* 0x000fea000b83ffff */
.L_x_25:
[----:B------:R-:W-:Y:S01]  /*1ca0*/  ULEA UR4, UR5, UR6, 0x3 ;  /* 0x0000000605047291 */ /* 0x000fe2000f8e18ff */
[----:B--2-4-:R-:W-:Y:S01]  /*1cb0*/  SHF.L.U32 R0, R12, 0x1f, RZ ;  /* 0x0000001f0c007819 */ /* 0x014fe200000006ff */
[----:B------:R-:W-:Y:S01]  /*1cc0*/  @!P1 SYNCS.ARRIVE.TRANS64.A1T0 RZ, [UR6+0x98], RZ ;  /* 0x000098ffffff99a7 */ /* 0x000fe20008100006 */
[----:B------:R-:W-:-:S06]  /*1cd0*/  UISETP.GT.AND UP0, UPT, UR41, UR40, UPT ;  /* 0x000000282900728c */ /* 0x000fcc000bf04270 */
[----:B-1-3--:R1:W2:Y:S03]  /*1ce0*/  SYNCS.PHASECHK.TRANS64.TRYWAIT P0, [UR4+0x28], R0 ;  /* 0x00002800ff0075a7 */ /* 0x00a2a60008001104 */
[----:B------:R-:W-:Y:S05]  /*1cf0*/  BRA.U !UP0, `(.L_x_32) ;  /* 0x0000000108c07547 */ /* 0x000fea000b800000 */
[----:B------:R-:W-:Y:S01]  /*1d00*/  UIADD3 UR26, UPT, UPT, UR43, UR13, URZ ;  /* 0x0000000d2b1a7290 */ /* 0x000fe2000fffe0ff */
[----:B------:R-:W-:-:S11]  /*1d10*/  UMOV UR4, UR5 ;  /* 0x0000000500047c82 */ /* 0x000fd60008000000 */
.L_x_38:
[----:B------:R-:W-:Y:S01]  /*1d20*/  ULEA UR17, UR4, UR6, 0x3 ;  /* 0x0000000604117291 */ /* 0x000fe2000f8e18ff */
[----:B--2---:R-:W-:Y:S01]  /*1d30*/  @!P3 MOV R2, 0x5000 ;  /* 0x000050000002b802 */ /* 0x004fe20000000f00 */
[----:B--234-:R-:W-:Y:S10]  /*1d40*/  @P0 BRA `(.L_x_33) ;  /* 0x00000000000c0947 */ /* 0x01cff40003800000 */
[----:B------:R-:W-:-:S04]  /*1d50*/  SHF.L.U32 R3, R12, 0x1f, RZ ;  /* 0x0000001f0c037819 */ /* 0x000fc800000006ff */
[----:B------:R-:W2:Y:S02]  /*1d60*/  SYNCS.PHASECHK.TRANS64.TRYWAIT P0, [UR17+0x28], R3 ;  /* 0x00002803ff0075a7 */ /* 0x000ea40008001111 */
[----:B--2---:R-:W-:Y:S05]  /*1d70*/  @!P0 BRA `(.L_x_34) ;  /* 0x0000007800b88947 */ /* 0x004fea0003800000 */
.L_x_33:
[----:B------:R2:W-:Y:S01]  /*1d80*/  @!P3 SYNCS.ARRIVE.TRANS64 RZ, [UR17], R2 ;  /* 0x00000002ffffb9a7 */ /* 0x0005e20008000011 */
[----:B------:R-:W-:-:S04]  /*1d90*/  ULOP3.LUT UR5, UR25, 0x2, URZ, 0xfc, !UPT ;  /* 0x0000000219057892 */ /* 0x000fc8000f8efcff */
[----:B------:R-:W-:-:S09]  /*1da0*/  UISETP.NE.AND UP0, UPT, UR5, 0x2, UPT ;  /* 0x000000020500788c */ /* 0x000fd2000bf05270 */
[----:B------:R-:W-:Y:S05]  /*1db0*/  BRA.U UP0, `(.L_x_35) ;  /* 0x0000000100047547 */ /* 0x000fea000b800000 */
[----:B------:R-:W-:Y:S05]  /*1dc0*/  BPT.TRAP 0x1 ;  /* 0x000000040000795c */ /* 0x000fea0000300000 */
.L_x_35:
[----:B------:R-:W-:Y:S04]  /*1dd0*/  BSSY.RECONVERGENT B0, `(.L_x_36) ;  /* 0x0000003000007945 */ /* 0x000fe80003800200 */
[----:B------:R-:W-:Y:S05]  /*1de0*/  @P2 BRA `(.L_x_37) ;  /* 0x0000000000042947 */ /* 0x000fea0003800000 */
[----:B------:R-:W-:Y:S05]  /*1df0*/  BPT.TRAP 0x1 ;  /* 0x000000040000795c */ /* 0x000fea0000300000 */
.L_x_37:
[----:B------:R-:W-:Y:S05]  /*1e00*/  BSYNC.RECONVERGENT B0 ;  /* 0x0000000000007941 */ /* 0x000fea0003800200 */
.L_x_36:
[----:B------:R-:W-:Y:S02]  /*1e10*/  UIADD3 UR5, UPT, UPT, UR4, 0x1, URZ ;  /* 0x0000000104057890 */ /* 0x000fe4000fffe0ff */
[----:B------:R-:W-:Y:S02]  /*1e20*/  USHF.L.U32 UR18, UR13, 0x6, URZ ;  /* 0x000000060d127899 */ /* 0x000fe400080006ff */
[----:B------:R-:W-:Y:S02]  /*1e30*/  UISETP.NE.AND UP0, UPT, UR5, 0x5, UPT ;  /* 0x000000050500788c */ /* 0x000fe4000bf05270 */
[----:B------:R-:W-:Y:S02]  /*1e40*/  UIADD3 UR13, UPT, UPT, UR13, 0x1, URZ ;  /* 0x000000010d0d7890 */ /* 0x000fe4000fffe0ff */
[----:B------:R-:W-:Y:S02]  /*1e50*/  USEL UR8, URZ, 0x1, UP0 ;  /* 0x00000001ff087887 */ /* 0x000fe40008000000 */
[----:B------:R-:W-:-:S02]  /*1e60*/  USEL UR5, UR5, URZ, UP0 ;  /* 0x000000ff05057287 */ /* 0x000fc40008000000 */
[----:B------:R-:W-:Y:S02]  /*1e70*/  UIADD3 UR14, UP0, UPT, UR28, 0x180, URZ ;  /* 0x000001801c0e7890 */ /* 0x000fe4000ff1e0ff */
[----:B------:R-:W-:Y:S01]  /*1e80*/  LOP3.LUT R12, R12, UR8, RZ, 0x3c, !PT ;  /* 0x000000080c0c7c12 */ /* 0x000fe2000f8e3cff */
[----:B------:R-:W-:Y:S02]  /*1e90*/  ULEA UR16, UR4, UR6, 0xc ;  /* 0x0000000604107291 */ /* 0x000fe4000f8e60ff */
[----:B------:R-:W-:Y:S01]  /*1ea0*/  UIADD3 UR22, UP1, UPT, UR28, 0x80, URZ ;  /* 0x000000801c167890 */ /* 0x000fe2000ff3e0ff */
[----:B-1----:R-:W-:Y:S01]  /*1eb0*/  SHF.L.U32 R0, R12, 0x1f, RZ ;  /* 0x0000001f0c007819 */ /* 0x002fe200000006ff */
[----:B------:R-:W-:Y:S02]  /*1ec0*/  UIADD3.X UR15, UPT, UPT, URZ, UR29, URZ, UP0, !UPT ;  /* 0x0000001dff0f7290 */ /* 0x000fe400087fe4ff */
[----:B------:R-:W-:Y:S02]  /*1ed0*/  ULEA UR8, UR4, UR24, 0xe ;  /* 0x0000001804087291 */ /* 0x000fe4000f8e70ff */
[----:B------:R-:W-:-:S02]  /*1ee0*/  UISETP.NE.AND UP0, UPT, UR13, UR26, UPT ;  /* 0x0000001a0d00728c */ /* 0x000fc4000bf05270 */
[----:B------:R-:W-:Y:S02]  /*1ef0*/  ULEA UR7, UR5, UR6, 0x3 ;  /* 0x0000000605077291 */ /* 0x000fe4000f8e18ff */
[----:B------:R-:W-:Y:S02]  /*1f00*/  UIADD3 UR16, UPT, UPT, UR16, 0x6400, URZ ;  /* 0x0000640010107890 */ /* 0x000fe4000fffe0ff */
[----:B------:R-:W-:Y:S02]  /*1f10*/  UIADD3.X UR23, UPT, UPT, URZ, UR29, URZ, UP1, !UPT ;  /* 0x0000001dff177290 */ /* 0x000fe40008ffe4ff */
[----:B------:R-:W-:Y:S01]  /*1f20*/  UIADD3 UR8, UPT, UPT, UR6, 0xb400, UR8 ;  /* 0x0000b40006087890 */ /* 0x000fe2000fffe008 */
[----:B------:R-:W-:Y:S01]  /*1f30*/  UMOV UR30, 0x0 ;  /* 0x00000000001e7882 */ /* 0x000fe20000000000 */
[----:B------:R-:W-:Y:S01]  /*1f40*/  UMOV UR31, 0x10000000 ;  /* 0x10000000001f7882 */ /* 0x000fe20000000000 */
[----:B------:R-:W-:Y:S01]  /*1f50*/  UMOV UR19, UR35 ;  /* 0x0000002300137c82 */ /* 0x000fe20008000000 */
[----:B------:R-:W-:Y:S01]  /*1f60*/  UMOV UR20, UR36 ;  /* 0x0000002400147c82 */ /* 0x000fe20008000000 */
[----:B------:R3:W4:Y:S01]  /*1f70*/  SYNCS.PHASECHK.TRANS64.TRYWAIT P0, [UR7+0x28], R0 ;  /* 0x00002800ff0075a7 */ /* 0x0007220008001107 */
[----:B------:R-:W-:Y:S01]  /*1f80*/  UMOV UR4, 0x30000 ;  /* 0x0003000000047882 */ /* 0x000fe20000000000 */
[----:B------:R-:W-:Y:S01]  /*1f90*/  UMOV UR12, UR36 ;  /* 0x00000024000c7c82 */ /* 0x000fe20008000000 */
[----:B------:R-:W-:Y:S01]  /*1fa0*/  UMOV UR9, UR17 ;  /* 0x0000001100097c82 */ /* 0x000fe20008000000 */
[----:B------:R-:W-:Y:S01]  /*1fb0*/  UMOV UR10, UR18 ;  /* 0x00000012000a7c82 */ /* 0x000fe20008000000 */
[----:B------:R-:W-:Y:S01]  /*1fc0*/  UTMALDG.3D [UR16], [UR22], desc[UR30] ;  /* 0x00001e10160075b4 */ /* 0x000fe20008011000 */
[----:B------:R1:W-:Y:S02]  /*1fd0*/  UTMALDG.3D.MULTICAST [UR8], [UR14], UR4, desc[UR30] ;  /* 0x00001e080e0073b4 */ /* 0x0003e40008011804 */
[----:B-1----:R-:W-:Y:S01]  /*1fe0*/  UMOV UR4, UR5 ;  /* 0x0000000500047c82 */ /* 0x002fe20008000000 */
[----:B------:R-:W-:Y:S05]  /*1ff0*/  BRA.U UP0, `(.L_x_38) ;  /* 0xfffffffd00487547 */ /* 0x000fea000b83ffff */
.L_x_32:
[C---:B------:R-:W-:Y:S01]  /*2000*/  LEA R3, R11.reuse, UR6, 0x3 ;  /* 0x000000060b037c11 */ /* 0x040fe2000f8e18ff */
[----:B------:R-:W-:Y:S01]  /*2010*/  NOP ;  /* 0x0000000000007918 */ /* 0x000fe20000000000 */
[----:B-1-3--:R-:W-:Y:S02]  /*2020*/  SHF.L.U32 R0, R10, 0x1f, RZ ;  /* 0x0000001f0a007819 */ /* 0x00afe400000006ff */
[----:B------:R-:W-:Y:S02]  /*2030*/  LEA R4, R11, UR6, 0x4 ;  /* 0x000000060b047c11 */ /* 0x000fe4000f8e20ff */
[----:B--2-4-:R-:W1:Y:S02]  /*2040*/  SYNCS.PHASECHK.TRANS64.TRYWAIT P0, [R3+URZ+0xa0], R0 ;  /* 0x0000a000030075a7 */ /* 0x014e6400080011ff */
[----:B-1----:R-:W-:Y:S05]  /*2050*/  @!P0 BRA `(.L_x_39) ;  /* 0x0000007800188947 */ /* 0x002fea0003800000 */
.L_x_136:
[----:B------:R-:W2:Y:S01]  /*2060*/  LDS.128 R4, [R4+0x130] ;  /* 0x0001300004047984 */ /* 0x000ea20000000c00 */
[----:B------:R-:W-:Y:S01]  /*2070*/  UISETP.GE.AND UP0, UPT, UR42, 0x1, UPT ;  /* 0x000000012a00788c */ /* 0x000fe2000bf06270 */
[----:B------:R-:W-:Y:S01]  /*2080*/  @!PT LDS RZ, [RZ] ;  /* 0x00000000fffff984 */ /* 0x000fe20000000800 */
[----:B------:R-:W-:Y:S01]  /*2090*/  @!PT LDS RZ, [RZ] ;  /* 0x00000000fffff984 */ /* 0x000fe20000000800 */
[----:B------:R-:W-:Y:S01]  /*20a0*/  @!PT LDS RZ, [RZ] ;  /* 0x00000000fffff984 */ /* 0x000fe20000000800 */
[----:B------:R-:W-:Y:S01]  /*20b0*/  @!PT LDS RZ, [RZ] ;  /* 0x00000000fffff984 */ /* 0x000fe20000000800 */
[----:B------:R3:W-:Y:S06]  /*20c0*/  MEMBAR.ALL.CTA ;  /* 0x0000000000007992 */ /* 0x0007ec0000008000 */
[----:B---3--:R-:W3:Y:S01]  /*20d0*/  FENCE.VIEW.ASYNC.S ;  /* 0x00000000000073c6 */ /* 0x008ee20000000000 */
[----:B--2---:R-:W-:-:S13]  /*20e0*/  LOP3.LUT P0, RZ, R6, 0x1, RZ, 0xc0, !PT ;  /* 0x0000000106ff7812 */ /* 0x004fda000780c0ff */
[----:B---3--:R-:W-:Y:S01]  /*20f0*/  VOTEU.ANY UP1, P0 ;  /* 0x0000000000ff7886 */ /* 0x008fe20000020100 */
[----:B------:R-:W-:-:S13]  /*2100*/  PLOP3.LUT P0, PT, PT, PT, UP1, 0x80, 0x8 ;  /* 0x000000000008781c */ /* 0x000fda0003f0f018 */
[----:B-1----:R-:W-:Y:S02]  /*2110*/  @P0 LOP3.LUT R0, R5, 0xffff, RZ, 0xc0, !PT ;  /* 0x0000ffff05000812 */ /* 0x002fe400078ec0ff */
[----:B------:R-:W-:Y:S02]  /*2120*/  @P0 MOV R2, R4 ;  /* 0x0000000400020202 */ /* 0x000fe40000000f00 */
[----:B------:R-:W-:Y:S01]  /*2130*/  @P0 R2UR UR7, R0 ;  /* 0x00000000000702ca */ /* 0x000fe200000e0000 */
[----:B------:R-:W-:Y:S01]  /*2140*/  VIADD R0, R3, 0xb0 ;  /* 0x000000b003007836 */ /* 0x000fe20000000000 */
[----:B------:R-:W-:Y:S02]  /*2150*/  @P0 SHF.R.U32.HI R4, RZ, 0x10, R5 ;  /* 0x00000010ff040819 */ /* 0x000fe40000011605 */
[----:B------:R-:W-:Y:S02]  /*2160*/  @P0 R2UR UR8, R2 ;  /* 0x00000000020802ca */ /* 0x000fe400000e0000 */
[----:B------:R-:W-:-:S02]  /*2170*/  PRMT R0, RZ, 0x654, R0 ;  /* 0x00000654ff007816 */ /* 0x000fc40000000000 */
[----:B------:R-:W-:Y:S02]  /*2180*/  @P0 R2UR UR4, R4 ;  /* 0x00000000040402ca */ /* 0x000fe400000e0000 */
[----:B------:R1:W-:Y:S03]  /*2190*/  SYNCS.ARRIVE.TRANS64.RED.A1T0 RZ, [R0+URZ], RZ ;  /* 0x000000ff00ff79a7 */ /* 0x0003e600081004ff */
[----:B------:R-:W-:-:S04]  /*21a0*/  @UP1 UMOV UR27, UR7 ;  /* 0x00000007001b1c82 */ /* 0x000fc80008000000 */
[----:B------:R-:W-:-:S04]  /*21b0*/  @UP1 UMOV UR37, UR8 ;  /* 0x0000000800251c82 */ /* 0x000fc80008000000 */
[----:B------:R-:W-:Y:S01]  /*21c0*/  @UP1 UMOV UR36, UR4 ;  /* 0x0000000400241c82 */ /* 0x000fe20008000000 */
[----:B------:R-:W-:Y:S05]  /*21d0*/  BRA.U !UP0, `(.L_x_40) ;  /* 0x0000000108d47547 */ /* 0x000fea000b800000 */
[----:B------:R-:W2:Y:S01]  /*21e0*/  LDCU.128 UR12, c[0x0][0xb10] ;  /* 0x00016200ff0c77ac */ /* 0x000ea20008000c00 */
[----:B------:R-:W3:Y:S01]  /*21f0*/  LDCU UR26, c[0x0][0xb20] ;  /* 0x00016400ff1a77ac */ /* 0x000ee20008000800 */
[----:B------:R-:W4:Y:S01]  /*2200*/  LDCU UR20, c[0x0][0xb0c] ;  /* 0x00016180ff1477ac */ /* 0x000f220008000800 */
[----:B------:R-:W1:Y:S01]  /*2210*/  LDCU.64 UR10, c[0x0][0xb28] ;  /* 0x00016500ff0a77ac */ /* 0x000e620008000a00 */
[----:B------:R-:W-:Y:S02]  /*2220*/  UISETP.NE.AND UP3, UPT, UR42, 0x1, UPT ;  /* 0x000000012a00788c */ /* 0x000fe4000bf65270 */
[----:B--2---:R-:W-:Y:S02]  /*2230*/  UIMAD.WIDE.U32 UR16, UR38, UR15, URZ ;  /* 0x0000000f261072a5 */ /* 0x004fe4000f8e00ff */
[----:B------:R-:W-:Y:S02]  /*2240*/  UIMAD.WIDE.U32 UR8, UR39, UR12, URZ ;  /* 0x0000000c270872a5 */ /* 0x000fe4000f8e00ff */
[----:B------:R-:W-:-:S02]  /*2250*/  UISETP.NE.AND UP0, UPT, UR14, 0x1, UPT ;  /* 0x000000010e00788c */ /* 0x000fc4000bf05270 */
[----:B------:R-:W-:Y:S01]  /*2260*/  UIMAD.WIDE.U32 UR22, UR27, UR15, URZ ;  /* 0x0000000f1b1672a5 */ /* 0x000fe2000f8e00ff */
[----:B------:R-:W-:Y:S02]  /*2270*/  UMOV UR16, UR17 ;  /* 0x0000001100107c82 */ /* 0x000fe40008000000 */
[----:B------:R-:W-:Y:S01]  /*2280*/  UMOV UR8, UR9 ;  /* 0x0000000900087c82 */ /* 0x000fe20008000000 */
[----:B---3--:R-:W-:Y:S02]  /*2290*/  USHF.R.U32.HI UR16, URZ, UR26, UR16 ;  /* 0x0000001aff107299 */ /* 0x008fe40008011610 */
[----:B----4-:R-:W-:Y:S02]  /*22a0*/  UISETP.NE.AND UP2, UPT, UR20, 0x1, UPT ;  /* 0x000000011400788c */ /* 0x010fe4000bf45270 */
[----:B------:R-:W-:Y:S02]  /*22b0*/  USHF.R.U32.HI UR8, URZ, UR13, UR8 ;  /* 0x0000000dff087299 */ /* 0x000fe40008011608 */
[----:B------:R-:W-:-:S02]  /*22c0*/  USEL UR7, UR38, UR16, !UP0 ;  /* 0x0000001026077287 */ /* 0x000fc4000c000000 */
[----:B------:R-:W-:Y:S02]  /*22d0*/  USEL UR8, UR39, UR8, !UP2 ;  /* 0x0000000827087287 */ /* 0x000fe4000d000000 */
[----:B-1----:R-:W-:Y:S01]  /*22e0*/  UIMAD.WIDE.U32 UR16, UR7, UR10, URZ ;  /* 0x0000000a071072a5 */ /* 0x002fe2000f8e00ff */
[----:B------:R-:W-:Y:S01]  /*22f0*/  UMOV UR4, UR23 ;  /* 0x0000001700047c82 */ /* 0x000fe20008000000 */
[----:B------:R-:W-:Y:S02]  /*2300*/  UIMAD.WIDE.U32 UR18, UR37, UR12, URZ ;  /* 0x0000000c251272a5 */ /* 0x000fe4000f8e00ff */
[----:B------:R-:W-:-:S03]  /*2310*/  UIMAD.WIDE.U32 UR22, UR8, UR10, URZ ;  /* 0x0000000a081672a5 */ /* 0x000fc6000f8e00ff */
[----:B------:R-:W-:Y:S01]  /*2320*/  UMOV UR16, UR17 ;  /* 0x0000001100107c82 */ /* 0x000fe20008000000 */
[----:B------:R-:W-:Y:S02]  /*2330*/  USHF.R.U32.HI UR4, URZ, UR26, UR4 ;  /* 0x0000001aff047299 */ /* 0x000fe40008011604 */
[----:B------:R-:W-:Y:S01]  /*2340*/  @UP3 USHF.R.U32.HI UR7, URZ, UR11, UR16 ;  /* 0x0000000bff073299 */ /* 0x000fe20008011610 */
[----:B------:R-:W-:Y:S01]  /*2350*/  UMOV UR18, UR19 ;  /* 0x0000001300127c82 */ /* 0x000fe20008000000 */
[----:B------:R-:W-:Y:S01]  /*2360*/  UMOV UR22, UR23 ;  /* 0x0000001700167c82 */ /* 0x000fe20008000000 */
[----:B------:R-:W-:Y:S02]  /*2370*/  USHF.R.U32.HI UR13, URZ, UR13, UR18 ;  /* 0x0000000dff0d7299 */ /* 0x000fe40008011612 */
[----:B------:R-:W-:Y:S02]  /*2380*/  USEL UR4, UR27, UR4, !UP0 ;  /* 0x000000041b047287 */ /* 0x000fe4000c000000 */
[----:B------:R-:W-:-:S02]  /*2390*/  @UP3 USHF.R.U32.HI UR8, URZ, UR11, UR22 ;  /* 0x0000000bff083299 */ /* 0x000fc40008011616 */
[----:B------:R-:W-:Y:S02]  /*23a0*/  UIMAD UR9, UR42, UR7, URZ ;  /* 0x000000072a0972a4 */ /* 0x000fe4000f8e02ff */
[----:B------:R-:W-:Y:S02]  /*23b0*/  USEL UR7, UR37, UR13, !UP2 ;  /* 0x0000000d25077287 */ /* 0x000fe4000d000000 */
[----:B------:R-:W-:Y:S02]  /*23c0*/  UIMAD UR12, UR42, UR8, URZ ;  /* 0x000000082a0c72a4 */ /* 0x000fe4000f8e02ff */
[----:B------:R-:W-:Y:S02]  /*23d0*/  UISETP.GE.AND UP0, UPT, UR4, UR9, UPT ;  /* 0x000000090400728c */ /* 0x000fe4000bf06270 */
[----:B------:R-:W-:Y:S02]  /*23e0*/  UIMAD.WIDE.U32 UR16, UR4, UR10, URZ ;  /* 0x0000000a041072a5 */ /* 0x000fe4000f8e00ff */
[----:B------:R-:W-:-:S02]  /*23f0*/  UISETP.GE.OR UP0, UPT, UR7, UR12, UP0 ;  /* 0x0000000c0700728c */ /* 0x000fc40008706670 */
[----:B------:R-:W-:Y:S02]  /*2400*/  UIMAD.WIDE.U32 UR12, UR7, UR10, URZ ;  /* 0x0000000a070c72a5 */ /* 0x000fe4000f8e00ff */
[----:B------:R-:W-:Y:S01]  /*2410*/  UIADD3 UR15, UPT, UPT, -UR4, URZ, URZ ;  /* 0x000000ff040f7290 */ /* 0x000fe2000fffe1ff */
[----:B------:R-:W-:Y:S01]  /*2420*/  UMOV UR10, UR17 ;  /* 0x00000011000a7c82 */ /* 0x000fe20008000000 */
[----:B------:R-:W-:Y:S02]  /*2430*/  UIADD3 UR12, UPT, UPT, -UR7, URZ, URZ ;  /* 0x000000ff070c7290 */ /* 0x000fe4000fffe1ff */
[----:B------:R-:W-:-:S03]  /*2440*/  USHF.R.U32.HI UR10, URZ, UR11, UR10 ;  /* 0x0000000bff0a7299 */ /* 0x000fc6000801160a */
[----:B------:R-:W-:Y:S01]  /*2450*/  @!UP0 UMOV UR9, UR13 ;  /* 0x0000000d00098c82 */ /* 0x000fe20008000000 */
[----:B------:R-:W-:Y:S02]  /*2460*/  UIMAD UR15, UR14, UR15, UR27 ;  /* 0x0000000f0e0f72a4 */ /* 0x000fe4000f8e021b */
[----:B------:R-:W-:Y:S02]  /*2470*/  USEL UR10, UR4, UR10, !UP3 ;  /* 0x0000000a040a7287 */ /* 0x000fe4000d800000 */
[----:B------:R-:W-:Y:S02]  /*2480*/  @!UP0 USHF.R.U32.HI UR9, URZ, UR11, UR9 ;  /* 0x0000000bff098299 */ /* 0x000fe40008011609 */
[----:B------:R-:W-:Y:S02]  /*2490*/  UIADD3 UR11, UPT, UPT, -UR10, URZ, URZ ;  /* 0x000000ff0a0b7290 */ /* 0x000fe4000fffe1ff */
[----:B------:R-:W-:Y:S02]  /*24a0*/  @!UP0 USEL UR9, UR7, UR9, !UP3 ;  /* 0x0000000907098287 */ /* 0x000fe4000d800000 */
[----:B------:R-:W-:-:S02]  /*24b0*/  UIMAD UR11, UR42, UR11, UR4 ;  /* 0x0000000b2a0b72a4 */ /* 0x000fc4000f8e0204 */
[----:B------:R-:W-:Y:S02]  /*24c0*/  @!UP0 UIADD3 UR10, UPT, UPT, UR10, -UR9, URZ ;  /* 0x800000090a0a8290 */ /* 0x000fe4000fffe0ff */
[----:B------:R-:W-:Y:S02]  /*24d0*/  @!UP0 UIMAD UR9, UR11, UR8, UR9 ;  /* 0x000000080b0982a4 */ /* 0x000fe4000f8e0209 */
[----:B------:R-:W-:Y:S02]  /*24e0*/  @!UP0 UIMAD UR4, UR42, UR10, UR7 ;  /* 0x0000000a2a0482a4 */ /* 0x000fe4000f8e0207 */
[----:B------:R-:W-:Y:S02]  /*24f0*/  UIMAD UR8, UR20, UR12, UR37 ;  /* 0x0000000c140872a4 */ /* 0x000fe4000f8e0225 */
[----:B------:R-:W-:Y:S01]  /*2500*/  UIMAD UR27, UR4, UR14, UR15 ;  /* 0x0000000e041b72a4 */ /* 0x000fe2000f8e020f */
[----:B------:R-:W-:Y:S02]  /*2510*/  @!UP0 UMOV UR7, UR9 ;  /* 0x0000000900078c82 */ /* 0x000fe40008000000 */
[----:B------:R-:W-:-:S12]  /*2520*/  UIMAD UR37, UR7, UR20, UR8 ;  /* 0x00000014072572a4 */ /* 0x000fd8000f8e0208 */
.L_x_40:
[----:B------:R-:W2:Y:S02]  /*2530*/  LDCU UR4, c[0x0][0xb30] ;  /* 0x00016600ff0477ac */ /* 0x000ea40008000800 */
[----:B--2---:R-:W-:-:S09]  /*2540*/  UISETP.NE.AND UP0, UPT, UR4, 0x1, UPT ;  /* 0x000000010400788c */ /* 0x004fd2000bf05270 */
[----:B------:R-:W-:Y:S05]  /*2550*/  BRA.U UP0, `(.L_x_41) ;  /* 0x0000000100447547 */ /* 0x000fea000b800000 */
[----:B------:R-:W2:Y:S01]  /*2560*/  LDCU.128 UR12, c[0x0][0xb10] ;  /* 0x00016200ff0c77ac */ /* 0x000ea20008000c00 */
[----:B------:R-:W3:Y:S01]  /*2570*/  LDCU UR16, c[0x0][0xb0c] ;  /* 0x00016180ff1077ac */ /* 0x000ee20008000800 */
[----:B------:R-:W4:Y:S01]  /*2580*/  LDCU UR17, c[0x0][0xb20] ;  /* 0x00016400ff1177ac */ /* 0x000f220008000800 */
[----:B--2---:R-:W-:Y:S02]  /*2590*/  UIMAD.WIDE.U32 UR10, UR37, UR12, URZ ;  /* 0x0000000c250a72a5 */ /* 0x004fe4000f8e00ff */
[----:B------:R-:W-:Y:S02]  /*25a0*/  UIMAD.WIDE.U32 UR8, UR27, UR15, URZ ;  /* 0x0000000f1b0872a5 */ /* 0x000fe4000f8e00ff */
[----:B---3--:R-:W-:Y:S02]  /*25b0*/  UISETP.NE.AND UP2, UPT, UR16, 0x1, UPT ;  /* 0x000000011000788c */ /* 0x008fe4000bf45270 */
[----:B------:R-:W-:Y:S01]  /*25c0*/  UISETP.NE.AND UP0, UPT, UR14, 0x1, UPT ;  /* 0x000000010e00788c */ /* 0x000fe2000bf05270 */
[----:B------:R-:W-:-:S02]  /*25d0*/  UMOV UR7, UR11 ;  /* 0x0000000b00077c82 */ /* 0x000fc40008000000 */
[----:B------:R-:W-:Y:S01]  /*25e0*/  UMOV UR4, UR9 ;  /* 0x0000000900047c82 */ /* 0x000fe20008000000 */
[----:B------:R-:W-:Y:S02]  /*25f0*/  USHF.R.U32.HI UR7, URZ, UR13, UR7 ;  /* 0x0000000dff077299 */ /* 0x000fe40008011607 */
[----:B----4-:R-:W-:Y:S02]  /*2600*/  USHF.R.U32.HI UR4, URZ, UR17, UR4 ;  /* 0x00000011ff047299 */ /* 0x010fe40008011604 */
[----:B------:R-:W-:Y:S02]  /*2610*/  USEL UR7, UR37, UR7, !UP2 ;  /* 0x0000000725077287 */ /* 0x000fe4000d000000 */
[----:B------:R-:W-:-:S04]  /*2620*/  USEL UR4, UR27, UR4, !UP0 ;  /* 0x000000041b047287 */ /* 0x000fc8000c000000 */
[----:B------:R-:W-:Y:S02]  /*2630*/  UIADD3 UR8, UPT, UPT, UR7, -UR4, URZ ;  /* 0x8000000407087290 */ /* 0x000fe4000fffe0ff */
[----:B------:R-:W-:Y:S02]  /*2640*/  UIADD3 UR4, UPT, UPT, -UR7, UR4, URZ ;  /* 0x0000000407047290 */ /* 0x000fe4000fffe1ff */
[----:B------:R-:W-:Y:S02]  /*2650*/  UIMAD UR27, UR8, UR14, UR27 ;  /* 0x0000000e081b72a4 */ /* 0x000fe4000f8e021b */
[----:B------:R-:W-:-:S12]  /*2660*/  UIMAD UR37, UR4, UR16, UR37 ;  /* 0x00000010042572a4 */ /* 0x000fd8000f8e0225 */
.L_x_41:
[----:B------:R-:W-:Y:S01]  /*2670*/  VIADD R11, R11, 0x1 ;  /* 0x000000010b0b7836 */ /* 0x000fe20000000000 */
[----:B------:R-:W-:Y:S02]  /*2680*/  R2UR UR7, R77 ;  /* 0x000000004d0772ca */ /* 0x000fe400000e0000 */
[----:B------:R-:W-:Y:S02]  /*2690*/  R2UR UR4, R76 ;  /* 0x000000004c0472ca */ /* 0x000fe400000e0000 */
[C---:B------:R-:W-:Y:S02]  /*26a0*/  ISETP.NE.AND P0, PT, R11.reuse, 0x2, PT ;  /* 0x000000020b00780c */ /* 0x040fe40003f05270 */
[----:B------:R-:W-:Y:S02]  /*26b0*/  PLOP3.LUT P1, PT, PT, PT, PT, 0x80, 0x8 ;  /* 0x000000000008781c */ /* 0x000fe40003f2f070 */
[----:B-1----:R-:W-:Y:S02]  /*26c0*/  SEL R0, RZ, 0x1, P0 ;  /* 0x00000001ff007807 */ /* 0x002fe40000000000 */
[----:B------:R-:W-:-:S02]  /*26d0*/  SEL R11, R11, RZ, P0 ;  /* 0x000000ff0b0b7207 */ /* 0x000fc40000000000 */
[----:B------:R-:W-:Y:S01]  /*26e0*/  LOP3.LUT R10, R10, R0, RZ, 0x3c, !PT ;  /* 0x000000000a0a7212 */ /* 0x000fe200078e3cff */
[----:B------:R-:W-:Y:S02]  /*26f0*/  UIADD3 UR30, UPT, UPT, UR37, UR7, URZ ;  /* 0x00000007251e7290 */ /* 0x000fe4000fffe0ff */
[----:B------:R-:W-:Y:S01]  /*2700*/  UIADD3 UR31, UPT, UPT, UR27, UR4, URZ ;  /* 0x000000041b1f7290 */ /* 0x000fe2000fffe0ff */
[----:B------:R-:W-:Y:S11]  /*2710*/  BRA.U UP1, `(.L_x_42) ;  /* 0xfffffff1013c7547 */ /* 0x000ff6000b83ffff */
[----:B------:R-:W-:Y:S01]  /*2720*/  UIADD3 UR7, UPT, UPT, UR6, 0x28, URZ ;  /* 0x0000002806077890 */ /* 0x000fe2000fffe0ff */
[----:B------:R-:W-:-:S03]  /*2730*/  SHF.L.U32 R2, R12, 0x1f, RZ ;  /* 0x0000001f0c027819 */ /* 0x000fc600000006ff */
[----:B------:R-:W-:-:S09]  /*2740*/  ULEA UR4, UR5, UR7, 0x3 ;  /* 0x0000000705047291 */ /* 0x000fd2000f8e18ff */
[----:B------:R-:W1:Y:S02]  /*2750*/  SYNCS.PHASECHK.TRANS64.TRYWAIT P0, [UR4], R2 ;  /* 0x00000002ff0075a7 */ /* 0x000e640008001104 */
[----:B-1----:R-:W-:Y:S05]  /*2760*/  @!P0 BRA `(.L_x_43) ;  /* 0x0000007000688947 */ /* 0x002fea0003800000 */
.L_x_138:
[----:B------:R-:W-:-:S04]  /*2770*/  UIADD3 UR4, UPT, UPT, UR5, 0x1, URZ ;  /* 0x0000000105047890 */ /* 0x000fc8000fffe0ff */
[----:B------:R-:W-:-:S04]  /*2780*/  UISETP.NE.AND UP0, UPT, UR4, 0x5, UPT ;  /* 0x000000050400788c */ /* 0x000fc8000bf05270 */
[----:B------:R-:W-:Y:S02]  /*2790*/  USEL UR6, URZ, 0x1, UP0 ;  /* 0x00000001ff067887 */ /* 0x000fe40008000000 */
[----:B------:R-:W-:-:S04]  /*27a0*/  USEL UR4, UR4, URZ, UP0 ;  /* 0x000000ff04047287 */ /* 0x000fc80008000000 */
[----:B------:R-:W-:Y:S01]  /*27b0*/  ULEA UR5, UR4, UR7, 0x3 ;  /* 0x0000000704057291 */ /* 0x000fe2000f8e18ff */
[----:B-1----:R-:W-:-:S04]  /*27c0*/  LOP3.LUT R2, R12, UR6, RZ, 0x3c, !PT ;  /* 0x000000060c027c12 */ /* 0x002fc8000f8e3cff */
[----:B------:R-:W-:-:S04]  /*27d0*/  SHF.L.U32 R3, R2, 0x1f, RZ ;  /* 0x0000001f02037819 */ /* 0x000fc800000006ff */
[----:B------:R-:W1:Y:S02]  /*27e0*/  SYNCS.PHASECHK.TRANS64.TRYWAIT P0, [UR5], R3 ;  /* 0x00000003ff0075a7 */ /* 0x000e640008001105 */
[----:B-1----:R-:W-:Y:S05]  /*27f0*/  @!P0 BRA `(.L_x_44) ;  /* 0x00000070005c8947 */ /* 0x002fea0003800000 */
.L_x_140:
[----:B------:R-:W-:-:S04]  /*2800*/  UIADD3 UR4, UPT, UPT, UR4, 0x1, URZ ;  /* 0x0000000104047890 */ /* 0x000fc8000fffe0ff */
[----:B------:R-:W-:-:S04]  /*2810*/  UISETP.NE.AND UP0, UPT, UR4, 0x5, UPT ;  /* 0x000000050400788c */ /* 0x000fc8000bf05270 */
[----:B------:R-:W-:Y:S02]  /*2820*/  USEL UR6, URZ, 0x1, UP0 ;  /* 0x00000001ff067887 */ /* 0x000fe40008000000 */
[----:B------:R-:W-:-:S04]  /*2830*/  USEL UR4, UR4, URZ, UP0 ;  /* 0x000000ff04047287 */ /* 0x000fc80008000000 */
[----:B------:R-:W-:Y:S01]  /*2840*/  ULEA UR5, UR4, UR7, 0x3 ;  /* 0x0000000704057291 */ /* 0x000fe2000f8e18ff */
[----:B------:R-:W-:-:S04]  /*2850*/  LOP3.LUT R2, R2, UR6, RZ, 0x3c, !PT ;  /* 0x0000000602027c12 */ /* 0x000fc8000f8e3cff */
[----:B-1----:R-:W-:-:S04]  /*2860*/  SHF.L.U32 R3, R2, 0x1f, RZ ;  /* 0x0000001f02037819 */ /* 0x002fc800000006ff */
[----:B------:R-:W1:Y:S02]  /*2870*/  SYNCS.PHASECHK.TRANS64.TRYWAIT P0, [UR5], R3 ;  /* 0x00000003ff0075a7 */ /* 0x000e640008001105 */
[----:B-1----:R-:W-:Y:S05]  /*2880*/  @!P0 BRA `(.L_x_45) ;  /* 0x0000007000508947 */ /* 0x002fea0003800000 */
.L_x_142:
        /* <DEDUP_REMOVED lines=9> */
.L_x_144:
[----:B------:R-:W-:-:S04]  /*2920*/  UIADD3 UR4, UPT, UPT, UR4, 0x1, URZ ;  /* 0x0000000104047890 */ /* 0x000fc8000fffe0ff */
[----:B------:R-:W-:-:S04]  /*2930*/  UISETP.NE.AND UP0, UPT, UR4, 0x5, UPT ;  /* 0x000000050400788c */ /* 0x000fc8000bf05270 */
[----:B------:R-:W-:Y:S02]  /*2940*/  USEL UR5, URZ, 0x1, UP0 ;  /* 0x00000001ff057887 */ /* 0x000fe40008000000 */
[----:B------:R-:W-:-:S04]  /*2950*/  USEL UR4, UR4, URZ, UP0 ;  /* 0x000000ff04047287 */ /* 0x000fc80008000000 */
[----:B------:R-:W-:Y:S01]  /*2960*/  ULEA UR4, UR4, UR7, 0x3 ;  /* 0x0000000704047291 */ /* 0x000fe2000f8e18ff */
[----:B------:R-:W-:-:S04]  /*2970*/  LOP3.LUT R2, R2, UR5, RZ, 0x3c, !PT ;  /* 0x0000000502027c12 */ /* 0x000fc8000f8e3cff */
[----:B------:R-:W-:Y:S01]  /*2980*/  SHF.L.U32 R2, R2, 0x1f, RZ ;  /* 0x0000001f02027819 */ /* 0x000fe200000006ff */
[----:B-1----:R-:W-:-:S07]  /*2990*/  IMAD.U32 R0, RZ, RZ, UR4 ;  /* 0x00000004ff007e24 */ /* 0x002fce000f8e00ff */
.L_x_47:
[----:B-1----:R1:W2:Y:S02]  /*29a0*/  SYNCS.PHASECHK.TRANS64.TRYWAIT P0, [R0+URZ], R2 ;  /* 0x00000002000075a7 */ /* 0x0022a400080011ff */
[----:B--2---:R-:W-:Y:S05]  /*29b0*/  @!P0 NANOSLEEP.SYNCS 0x989680 ;  /* 0x009896800000895d */ /* 0x004fea0003900000 */
[----:B------:R-:W2:Y:S02]  /*29c0*/  @!P0 SYNCS.PHASECHK.TRANS64 P0, [R0+URZ], R2 ;  /* 0x00000002000085a7 */ /* 0x000ea400080010ff */
[----:B--2---:R-:W-:Y:S05]  /*29d0*/  @P0 EXIT ;  /* 0x000000000000094d */ /* 0x004fea0003800000 */
[----:B------:R-:W-:Y:S05]  /*29e0*/  BRA `(.L_x_47) ;  /* 0xfffffffc00ec7947 */ /* 0x000fea000383ffff */
.L_x_22:
[----:B------:R-:W-:-:S04]  /*29f0*/  UISETP.NE.AND UP0, UPT, UR45, URZ, UPT ;  /* 0x000000ff2d00728c */ /* 0x000fc8000bf05270 */
[----:B------:R-:W-:-:S09]  /*2a00*/  UISETP.NE.OR UP0, UPT, UR18, 0x1, UP0 ;  /* 0x000000011200788c */ /* 0x000fd20008705670 */
[----:B------:R-:W-:Y:S05]  /*2a10*/  BRA.U UP0, `(.L_x_48) ;  /* 0x0000000500487547 */ /* 0x000fea000b800000 */
[----:B------:R-:W-:Y:S01]  /*2a20*/  ISETP.GE.U32.AND P2, PT, R0, 0x2, PT ;  /* 0x000000020000780c */ /* 0x000fe20003f46070 */
[----:B------:R-:W-:Y:S01]  /*2a30*/  IMAD.MOV.U32 R12, RZ, RZ, 0x1 ;  /* 0x00000001ff0c7424 */ /* 0x000fe200078e00ff */
[----:B------:R-:W-:Y:S02]  /*2a40*/  CS2R R10, SRZ ;  /* 0x00000000000a7805 */ /* 0x000fe4000001ff00 */
[----:B------:R-:W-:Y:S01]  /*2a50*/  CS2R R8, SRZ ;  /* 0x0000000000087805 */ /* 0x000fe2000001ff00 */
[----:B------:R-:W-:Y:S01]  /*2a60*/  UMOV UR6, 0x400 ;  /* 0x0000040000067882 */ /* 0x000fe20000000000 */
[----:B------:R-:W-:Y:S01]  /*2a70*/  UMOV UR5, URZ ;  /* 0x000000ff00057c82 */ /* 0x000fe20008000000 */
[----:B------:R-:W-:-:S12]  /*2a80*/  ULEA UR6, UR45, UR6, 0x18 ;  /* 0x000000062d067291 */ /* 0x000fd8000f8ec0ff */
.L_x_52:
[----:B------:R-:W-:Y:S02]  /*2a90*/  LEA R2, R8, UR6, 0x3 ;  /* 0x0000000608027c11 */ /* 0x000fe4000f8e18ff */
[----:B------:R-:W-:-:S03]  /*2aa0*/  SHF.L.U32 R4, R9, 0x1f, RZ ;  /* 0x0000001f09047819 */ /* 0x000fc600000006ff */
[----:B------:R-:W-:Y:S01]  /*2ab0*/  VIADD R5, R2, 0x110 ;  /* 0x0000011002057836 */ /* 0x000fe20000000000 */
[----:B------:R-:W2:Y:S02]  /*2ac0*/  SYNCS.PHASECHK.TRANS64.TRYWAIT P0, [R2+URZ+0x100], R4 ;  /* 0x00010004020075a7 */ /* 0x000ea400080011ff */
[----:B--2---:R-:W-:Y:S05]  /*2ad0*/  @!P0 BRA `(.L_x_49) ;  /* 0x0000006c00ec8947 */ /* 0x004fea0003800000 */
.L_x_145:
[----:B------:R-:W-:Y:S01]  /*2ae0*/  ULEA UR4, UR5, UR6, 0x3 ;  /* 0x0000000605047291 */ /* 0x000fe2000f8e18ff */
[----:B--2---:R-:W-:Y:S01]  /*2af0*/  PRMT R2, RZ, 0x654, R5 ;  /* 0x00000654ff027816 */ /* 0x004fe20000000005 */
[----:B------:R-:W-:Y:S01]  /*2b00*/  @!P2 IMAD.MOV.U32 R4, RZ, RZ, 0x10 ;  /* 0x00000010ff04a424 */ /* 0x000fe200078e00ff */
[----:B------:R-:W-:Y:S01]  /*2b10*/  SHF.L.U32 R5, R12, 0x1f, RZ ;  /* 0x0000001f0c057819 */ /* 0x000fe200000006ff */
[----:B------:R-:W-:Y:S01]  /*2b20*/  UIADD3 UR7, UPT, UPT, UR4, 0xa0, URZ ;  /* 0x000000a004077890 */ /* 0x000fe2000fffe0ff */
[----:B------:R2:W-:Y:S05]  /*2b30*/  SYNCS.ARRIVE.TRANS64.RED.A1T0 RZ, [R2+URZ], RZ ;  /* 0x000000ff02ff79a7 */ /* 0x0005ea00081004ff */
[----:B------:R-:W-:Y:S01]  /*2b40*/  IMAD.U32 R6, RZ, RZ, UR7 ;  /* 0x00000007ff067e24 */ /* 0x000fe2000f8e00ff */
[----:B------:R-:W3:Y:S04]  /*2b50*/  SYNCS.PHASECHK.TRANS64.TRYWAIT P0, [UR4+0xb0], R5 ;  /* 0x0000b005ff0075a7 */ /* 0x000ee80008001104 */
[----:B------:R-:W-:Y:S01]  /*2b60*/  PRMT R6, R0, 0x654, R6 ;  /* 0x0000065400067816 */ /* 0x000fe20000000006 */
[----:B--23--:R-:W-:Y:S06]  /*2b70*/  @!P0 BRA `(.L_x_50) ;  /* 0x0000006c00d88947 */ /* 0x00cfec0003800000 */
.L_x_147:
[----:B------:R-:W-:Y:S01]  /*2b80*/  ULEA UR8, UR5, UR6, 0x4 ;  /* 0x0000000605087291 */ /* 0x000fe2000f8e20ff */
[----:B------:R-:W-:Y:S01]  /*2b90*/  SEL R3, R6, R3, !P2 ;  /* 0x0000000306037207 */ /* 0x000fe20005000000 */
[----:B------:R-:W-:Y:S01]  /*2ba0*/  UIADD3 UR9, UPT, UPT, UR4, 0xa0, URZ ;  /* 0x000000a004097890 */ /* 0x000fe2000fffe0ff */
[----:B--2---:R-:W-:Y:S01]  /*2bb0*/  LEA R2, R11, UR6, 0x3 ;  /* 0x000000060b027c11 */ /* 0x004fe2000f8e18ff */
[----:B------:R-:W-:Y:S01]  /*2bc0*/  UIADD3 UR8, UPT, UPT, UR8, 0x130, URZ ;  /* 0x0000013008087890 */ /* 0x000fe2000fffe0ff */
[----:B------:R2:W-:Y:S01]  /*2bd0*/  @!P2 SYNCS.ARRIVE.TRANS64.RED RZ, [R3+URZ], R4 ;  /* 0x0000000403ffa9a7 */ /* 0x0005e200080004ff */
[----:B------:R-:W-:Y:S01]  /*2be0*/  UIADD3 UR4, UPT, UPT, UR5, 0x1, URZ ;  /* 0x0000000105047890 */ /* 0x000fe2000fffe0ff */
[----:B------:R-:W-:-:S03]  /*2bf0*/  VIADD R8, R8, 0x1 ;  /* 0x0000000108087836 */ /* 0x000fc60000000000 */
[----:B------:R-:W-:Y:S02]  /*2c00*/  UISETP.NE.AND UP0, UPT, UR4, 0x2, UPT ;  /* 0x000000020400788c */ /* 0x000fe4000bf05270 */
[----:B------:R-:W-:Y:S01]  /*2c10*/  ISETP.NE.AND P0, PT, R8, 0x2, PT ;  /* 0x000000020800780c */ /* 0x000fe20003f05270 */
[----:B------:R-:W-:Y:S06]  /*2c20*/  UGETNEXTWORKID.BROADCAST [UR8], [UR9] ;  /* 0x00000000080073ca */ /* 0x000fec0008000100 */
[----:B------:R-:W-:Y:S02]  /*2c30*/  USEL UR7, URZ, 0x1, UP0 ;  /* 0x00000001ff077887 */ /* 0x000fe40008000000 */
[----:B------:R-:W-:-:S04]  /*2c40*/  USEL UR5, UR4, URZ, UP0 ;  /* 0x000000ff04057287 */ /* 0x000fc80008000000 */
[----:B------:R-:W-:Y:S02]  /*2c50*/  LOP3.LUT R12, R12, UR7, RZ, 0x3c, !PT ;  /* 0x000000070c0c7c12 */ /* 0x000fe4000f8e3cff */
[----:B--2---:R-:W-:-:S04]  /*2c60*/  SHF.L.U32 R4, R10, 0x1f, RZ ;  /* 0x0000001f0a047819 */ /* 0x004fc800000006ff */
[----:B------:R-:W2:Y:S02]  /*2c70*/  SYNCS.PHASECHK.TRANS64.TRYWAIT P1, [R2+URZ+0xa0], R4 ;  /* 0x0000a004020075a7 */ /* 0x000ea400080211ff */
[----:B--2---:R-:W-:Y:S05]  /*2c80*/  @!P1 BRA `(.L_x_51) ;  /* 0x0000006c00ac9947 */ /* 0x004fea0003800000 */
.L_x_148:
[C---:B--2---:R-:W-:Y:S01]  /*2c90*/  LEA R4, R11.reuse, UR6, 0x4 ;  /* 0x000000060b047c11 */ /* 0x044fe2000f8e20ff */
[----:B------:R-:W-:Y:S01]  /*2ca0*/  VIADD R2, R2, 0xb0 ;  /* 0x000000b002027836 */ /* 0x000fe20000000000 */
[----:B------:R-:W-:Y:S01]  /*2cb0*/  SEL R8, R8, RZ, P0 ;  /* 0x000000ff08087207 */ /* 0x000fe20000000000 */
[----:B------:R-:W-:-:S03]  /*2cc0*/  VIADD R11, R11, 0x1 ;  /* 0x000000010b0b7836 */ /* 0x000fc60000000000 */
[----:B------:R-:W2:Y:S01]  /*2cd0*/  LDS.128 R4, [R4+0x130] ;  /* 0x0001300004047984 */ /* 0x000ea20000000c00 */
[----:B------:R-:W-:Y:S02]  /*2ce0*/  PRMT R2, RZ, 0x654, R2 ;  /* 0x00000654ff027816 */ /* 0x000fe40000000002 */
[C---:B------:R-:W-:Y:S01]  /*2cf0*/  ISETP.NE.AND P1, PT, R11.reuse, 0x2, PT ;  /* 0x000000020b00780c */ /* 0x040fe20003f25270 */
[----:B------:R-:W-:Y:S01]  /*2d00*/  @!PT LDS RZ, [RZ] ;  /* 0x00000000fffff984 */ /* 0x000fe20000000800 */
[----:B------:R-:W-:Y:S01]  /*2d10*/  @!PT LDS RZ, [RZ] ;  /* 0x00000000fffff984 */ /* 0x000fe20000000800 */
[----:B------:R-:W-:Y:S01]  /*2d20*/  @!PT LDS RZ, [RZ] ;  /* 0x00000000fffff984 */ /* 0x000fe20000000800 */
[----:B------:R-:W-:Y:S01]  /*2d30*/  @!PT LDS RZ, [RZ] ;  /* 0x00000000fffff984 */ /* 0x000fe20000000800 */
[----:B------:R3:W-:Y:S06]  /*2d40*/  MEMBAR.ALL.CTA ;  /* 0x0000000000007992 */ /* 0x0007ec0000008000 */
[----:B---3--:R-:W3:Y:S01]  /*2d50*/  FENCE.VIEW.ASYNC.S ;  /* 0x00000000000073c6 */ /* 0x008ee20000000000 */
[----:B------:R-:W-:Y:S01]  /*2d60*/  SEL R11, R11, RZ, P1 ;  /* 0x000000ff0b0b7207 */ /* 0x000fe20000800000 */
[----:B---3--:R3:W-:Y:S01]  /*2d70*/  SYNCS.ARRIVE.TRANS64.RED.A1T0 RZ, [R2+URZ], RZ ;  /* 0x000000ff02ff79a7 */ /* 0x0087e200081004ff */
[----:B--2---:R-:W-:-:S02]  /*2d80*/  LOP3.LUT P3, RZ, R6, 0x1, RZ, 0xc0, !PT ;  /* 0x0000000106ff7812 */ /* 0x004fc4000786c0ff */
[----:B------:R-:W-:-:S04]  /*2d90*/  SEL R4, RZ, 0x1, P1 ;  /* 0x00000001ff047807 */ /* 0x000fc80000800000 */
[----:B------:R-:W-:Y:S02]  /*2da0*/  LOP3.LUT R10, R10, R4, RZ, 0x3c, !PT ;  /* 0x000000040a0a7212 */ /* 0x000fe400078e3cff */
[----:B---3--:R-:W-:-:S04]  /*2db0*/  SEL R2, RZ, 0x1, P0 ;  /* 0x00000001ff027807 */ /* 0x008fc80000000000 */
[----:B------:R-:W-:Y:S01]  /*2dc0*/  LOP3.LUT R9, R9, R2, RZ, 0x3c, !PT ;  /* 0x0000000209097212 */ /* 0x000fe200078e3cff */
[----:B------:R-:W-:Y:S06]  /*2dd0*/  @P3 BRA `(.L_x_52) ;  /* 0xfffffffc002c3947 */ /* 0x000fec000383ffff */
[----:B------:R-:W-:Y:S01]  /*2de0*/  ULEA UR4, UR5, UR6, 0x3 ;  /* 0x0000000605047291 */ /* 0x000fe2000f8e18ff */
[----:B------:R-:W-:-:S08]  /*2df0*/  SHF.L.U32 R2, R12, 0x1f, RZ ;  /* 0x0000001f0c027819 */ /* 0x000fd000000006ff */
[----:B------:R-:W2:Y:S02]  /*2e00*/  SYNCS.PHASECHK.TRANS64 P0, [UR4+0xb0], R2 ;  /* 0x0000b002ff0075a7 */ /* 0x000ea40008001004 */
[----:B--2---:R-:W-:Y:S05]  /*2e10*/  @P0 BRA `(.L_x_53) ;  /* 0x0000000000080947 */ /* 0x004fea0003800000 */
[----:B------:R-:W2:Y:S02]  /*2e20*/  SYNCS.PHASECHK.TRANS64.TRYWAIT P0, [UR4+0xb0], R2 ;  /* 0x0000b002ff0075a7 */ /* 0x000ea40008001104 */
[----:B--2---:R-:W-:Y:S05]  /*2e30*/  @!P0 BRA `(.L_x_54) ;  /* 0x0000006c00548947 */ /* 0x004fea0003800000 */
.L_x_53:
[----:B------:R-:W-:-:S04]  /*2e40*/  UIADD3 UR7, UPT, UPT, UR5, 0x1, URZ ;  /* 0x0000000105077890 */ /* 0x000fc8000fffe0ff */
[----:B------:R-:W-:-:S04]  /*2e50*/  UISETP.NE.AND UP0, UPT, UR7, 0x2, UPT ;  /* 0x000000020700788c */ /* 0x000fc8000bf05270 */
[----:B------:R-:W-:Y:S02]  /*2e60*/  USEL UR8, URZ, 0x1, UP0 ;  /* 0x00000001ff087887 */ /* 0x000fe40008000000 */
[----:B------:R-:W-:-:S04]  /*2e70*/  USEL UR7, UR7, URZ, UP0 ;  /* 0x000000ff07077287 */ /* 0x000fc80008000000 */
[----:B------:R-:W-:Y:S01]  /*2e80*/  ULEA UR7, UR7, UR6, 0x3 ;  /* 0x0000000607077291 */ /* 0x000fe2000f8e18ff */
[----:B--2---:R-:W-:-:S04]  /*2e90*/  LOP3.LUT R2, R12, UR8, RZ, 0x3c, !PT ;  /* 0x000000080c027c12 */ /* 0x004fc8000f8e3cff */
[----:B------:R-:W-:-:S04]  /*2ea0*/  SHF.L.U32 R0, R2, 0x1f, RZ ;  /* 0x0000001f02007819 */ /* 0x000fc800000006ff */
[----:B------:R-:W2:Y:S02]  /*2eb0*/  SYNCS.PHASECHK.TRANS64 P0, [UR7+0xb0], R0 ;  /* 0x0000b000ff0075a7 */ /* 0x000ea40008001007 */
[----:B-12---:R-:W-:Y:S05]  /*2ec0*/  @P0 EXIT ;  /* 0x000000000000094d */ /* 0x006fea0003800000 */
[----:B------:R-:W-:Y:S02]  /*2ed0*/  SHF.L.U32 R2, R2, 0x1f, RZ ;  /* 0x0000001f02027819 */ /* 0x000fe400000006ff */
[----:B------:R-:W-:-:S07]  /*2ee0*/  MOV R0, UR7 ;  /* 0x0000000700007c02 */ /* 0x000fce0008000f00 */
.L_x_55:
[----:B-1----:R1:W2:Y:S02]  /*2ef0*/  SYNCS.PHASECHK.TRANS64.TRYWAIT P0, [R0+URZ+0xb0], R2 ;  /* 0x0000b002000075a7 */ /* 0x0022a400080011ff */
[----:B--2---:R-:W-:Y:S05]  /*2f00*/  @!P0 NANOSLEEP.SYNCS 0x989680 ;  /* 0x009896800000895d */ /* 0x004fea0003900000 */
[----:B------:R-:W2:Y:S02]  /*2f10*/  @!P0 SYNCS.PHASECHK.TRANS64 P0, [R0+URZ+0xb0], R2 ;  /* 0x0000b002000085a7 */ /* 0x000ea400080010ff */
[----:B--2---:R-:W-:Y:S05]  /*2f20*/  @P0 EXIT ;  /* 0x000000000000094d */ /* 0x004fea0003800000 */
[----:B------:R-:W-:Y:S05]  /*2f30*/  BRA `(.L_x_55) ;  /* 0xfffffffc00ec7947 */ /* 0x000fea000383ffff */
.L_x_48:
[----:B------:R-:W-:Y:S05]  /*2f40*/  BRA.U UP4, `(.L_x_56) ;  /* 0x0000000d049c7547 */ /* 0x000fea000b800000 */
[----:B------:R-:W-:Y:S01]  /*2f50*/  UMOV UR4, 0x40 ;  /* 0x0000004000047882 */ /* 0x000fe20000000000 */
[----:B------:R-:W-:Y:S01]  /*2f60*/  NOP ;  /* 0x0000000000007918 */ /* 0x000fe20000000000 */
[----:B------:R-:W-:Y:S01]  /*2f70*/  ULEA UR5, UR45, UR4, 0x18 ;  /* 0x000000042d057291 */ /* 0x000fe2000f8ec0ff */
[----:B------:R-:W-:Y:S02]  /*2f80*/  UMOV UR6, 0x400 ;  /* 0x0000040000067882 */ /* 0x000fe40000000000 */
[----:B------:R-:W-:-:S06]  /*2f90*/  ULEA UR6, UR45, UR6, 0x18 ;  /* 0x000000062d067291 */ /* 0x000fcc000f8ec0ff */
[----:B------:R-:W2:Y:S02]  /*2fa0*/  LDS.U8 R0, [UR5+0x1c] ;  /* 0x00001c05ff007984 */ /* 0x000ea40008000000 */
[----:B--2---:R-:W-:-:S13]  /*2fb0*/  ISETP.NE.AND P0, PT, R0, RZ, PT ;  /* 0x000000ff0000720c */ /* 0x004fda0003f05270 */
[----:B------:R-:W-:Y:S05]  /*2fc0*/  @P0 BRA `(.L_x_57) ;  /* 0x0000000000580947 */ /* 0x000fea0003800000 */
[----:B------:R-:W-:-:S13]  /*2fd0*/  ELECT P0, URZ, PT ;  /* 0x0000000000ff782f */ /* 0x000fda0003800000 */
[----:B------:R-:W-:Y:S05]  /*2fe0*/  @!P0 BRA `(.L_x_58) ;  /* 0x0000000000608947 */ /* 0x000fea0003800000 */
[----:B------:R-:W-:Y:S01]  /*2ff0*/  UMOV UR4, 0x10 ;  /* 0x0000001000047882 */ /* 0x000fe20000000000 */
[----:B------:R-:W-:Y:S01]  /*3000*/  HFMA2 R0, -RZ, RZ, 0, 5.9604644775390625e-08 ;  /* 0x00000001ff007431 */ /* 0x000fe200000001ff */
[----:B------:R-:W-:-:S03]  /*3010*/  MOV R3, 0xffff ;  /* 0x0000ffff00037802 */ /* 0x000fc60000000f00 */
[----:B------:R-:W-:Y:S04]  /*3020*/  DEPBAR.LE SB2, 0x36 ;  /* 0x0000ad800000791a */ /* 0x000fe80000000000 */
[----:B------:R-:W2:Y:S02]  /*3030*/  UTCATOMSWS.FIND_AND_SET.ALIGN UP0, UR4, UR4 ;  /* 0x00000004000475e3 */ /* 0x000ea40008000800 */
[----:B--2---:R-:W-:Y:S01]  /*3040*/  MOV R4, UR4 ;  /* 0x0000000400047c02 */ /* 0x004fe20008000f00 */
[----:B------:R-:W-:Y:S06]  /*3050*/  BRA.U UP0, `(.L_x_59) ;  /* 0x0000000100187547 */ /* 0x000fec000b800000 */
.L_x_60:
[----:B------:R-:W-:Y:S05]  /*3060*/  NANOSLEEP 0x64 ;  /* 0x000000640000795d */ /* 0x000fea0003800000 */
[----:B------:R-:W-:-:S05]  /*3070*/  UMOV UR4, 0x10 ;  /* 0x0000001000047882 */ /* 0x000fca0000000000 */
[----:B------:R-:W-:Y:S04]  /*3080*/  DEPBAR.LE SB2, 0x36 ;  /* 0x0000ad800000791a */ /* 0x000fe80000000000 */
[----:B------:R-:W2:Y:S02]  /*3090*/  UTCATOMSWS.FIND_AND_SET.ALIGN UP0, UR4, UR4 ;  /* 0x00000004000475e3 */ /* 0x000ea40008000800 */
[----:B--2---:R-:W-:Y:S01]  /*30a0*/  MOV R4, UR4 ;  /* 0x0000000400047c02 */ /* 0x004fe20008000f00 */
[----:B------:R-:W-:Y:S05]  /*30b0*/  BRA.U !UP0, `(.L_x_60) ;  /* 0xfffffffd08e87547 */ /* 0x000fea000b83ffff */
.L_x_59:
[-C--:B------:R-:W-:Y:S02]  /*30c0*/  SHF.L.U32 R3, R3, R4.reuse, RZ ;  /* 0x0000000403037219 */ /* 0x080fe400000006ff */
[----:B------:R-:W-:Y:S01]  /*30d0*/  SHF.L.U32 R0, R0, R4, RZ ;  /* 0x0000000400007219 */ /* 0x000fe200000006ff */
[----:B------:R-:W-:Y:S02]  /*30e0*/  IMAD.SHL.U32 R4, R4, 0x20, RZ ;  /* 0x0000002004047824 */ /* 0x000fe400078e00ff */
[----:B------:R2:W-:Y:S04]  /*30f0*/  ATOMS.OR RZ, [UR5+0x14], R3 ;  /* 0x00001403ffff798c */ /* 0x0005e8000b000005 */
[----:B------:R2:W-:Y:S04]  /*3100*/  ATOMS.OR RZ, [UR5+0x18], R0 ;  /* 0x00001800ffff798c */ /* 0x0005e8000b000005 */
[----:B------:R2:W-:Y:S01]  /*3110*/  STS [UR6+0x150], R4 ;  /* 0x00015004ff007988 */ /* 0x0005e20008000806 */
[----:B------:R-:W-:Y:S05]  /*3120*/  BRA `(.L_x_58) ;  /* 0x0000000000107947 */ /* 0x000fea0003800000 */
.L_x_57:
[----:B------:R-:W-:Y:S02]  /*3130*/  MOV R0, 0xffffffff ;  /* 0xffffffff00007802 */ /* 0x000fe40000000f00 */
[----:B------:R-:W-:-:S03]  /*3140*/  MOV R4, 0x3170 ;  /* 0x0000317000047802 */ /* 0x000fc60000000f00 */
[----:B------:R2:W-:Y:S04]  /*3150*/  STS [UR6+0x150], R0 ;  /* 0x00015000ff007988 */ /* 0x0005e80008000806 */
[----:B-12--5:R-:W-:Y:S05]  /*3160*/  CALL.REL.NOINC `($__internal_1_$__cuda_sm10x_tcgen05_guardrail_trap_phase_invalid_during_alloc) ;  /* 0x00000070009c7944 */ /* 0x026fea0003c00000 */
.L_x_58:
[----:B------:R-:W-:Y:S05]  /*3170*/  WARPSYNC.ALL ;  /* 0x0000000000007948 */ /* 0x000fea0003800000 */
[----:B------:R-:W3:Y:S01]  /*3180*/  S2UR UR4, SR_CgaCtaId ;  /* 0x00000000000479c3 */ /* 0x000ee20000008800 */
[----:B------:R-:W-:Y:S01]  /*3190*/  UMOV UR17, 0x400 ;  /* 0x0000040000117882 */ /* 0x000fe20000000000 */
[----:B------:R-:W-:-:S06]  /*31a0*/  NOP ;  /* 0x0000000000007918 */ /* 0x000fcc0000000000 */
[----:B------:R-:W-:Y:S06]  /*31b0*/  BAR.ARV 0x6, 0xa0 ;  /* 0x0182800000007b1d */ /* 0x000fec0000002000 */
[----:B------:R-:W4:Y:S01]  /*31c0*/  LDCU UR5, c[0x0][0x38c] ;  /* 0x00007180ff0577ac */ /* 0x000f220008000800 */
[----:B------:R-:W-:Y:S01]  /*31d0*/  LOP3.LUT R2, R2, 0xffff, RZ, 0xc0, !PT ;  /* 0x0000ffff02027812 */ /* 0x000fe200078ec0ff */
[----:B------:R-:W-:Y:S01]  /*31e0*/  IMAD.MOV.U32 R11, RZ, RZ, 0x1 ;  /* 0x00000001ff0b7424 */ /* 0x000fe200078e00ff */
[----:B------:R-:W-:Y:S01]  /*31f0*/  CS2R R8, SRZ ;  /* 0x0000000000087805 */ /* 0x000fe2000001ff00 */
[----:B------:R-:W1:Y:S01]  /*3200*/  LDCU UR8, c[0x0][0x38c] ;  /* 0x00007180ff0877ac */ /* 0x000e620008000800 */
[----:B------:R-:W-:Y:S01]  /*3210*/  R2UR UR19, R2 ;  /* 0x00000000021372ca */ /* 0x000fe200000e0000 */
[----:B------:R-:W-:Y:S01]  /*3220*/  IMAD.MOV.U32 R10, RZ, RZ, RZ ;  /* 0x000000ffff0a7224 */ /* 0x000fe200078e00ff */
[----:B------:R-:W-:Y:S01]  /*3230*/  UMOV UR22, URZ ;  /* 0x000000ff00167c82 */ /* 0x000fe20008000000 */
[----:B------:R-:W-:Y:S01]  /*3240*/  UMOV UR14, URZ ;  /* 0x000000ff000e7c82 */ /* 0x000fe20008000000 */
[----:B---3--:R-:W-:Y:S01]  /*3250*/  ULEA UR17, UR4, UR17, 0x18 ;  /* 0x0000001104117291 */ /* 0x008fe2000f8ec0ff */
[----:B------:R-:W-:Y:S01]  /*3260*/  UMOV UR26, 0x0 ;  /* 0x00000000001a7882 */ /* 0x000fe20000000000 */
[----:B------:R-:W-:-:S02]  /*3270*/  UMOV UR27, 0x44004a0 ;  /* 0x044004a0001b7882 */ /* 0x000fc40000000000 */
[----:B------:R-:W-:Y:S02]  /*3280*/  UIADD3 UR6, UPT, UPT, UR17, 0x6400, URZ ;  /* 0x0000640011067890 */ /* 0x000fe4000fffe0ff */
[----:B------:R-:W-:Y:S02]  /*3290*/  UIADD3 UR7, UPT, UPT, UR17, 0xb400, URZ ;  /* 0x0000b40011077890 */ /* 0x000fe4000fffe0ff */
[----:B----4-:R-:W-:Y:S01]  /*32a0*/  UIADD3 UR5, UPT, UPT, UR5, 0x3f, URZ ;  /* 0x0000003f05057890 */ /* 0x010fe2000fffe0ff */
[----:B--2---:R-:W2:Y:S01]  /*32b0*/  LDS R0, [UR17+0x150] ;  /* 0x00015011ff007984 */ /* 0x004ea20008000800 */
[----:B------:R-:W-:Y:S02]  /*32c0*/  USHF.R.U32.HI UR6, URZ, 0x4, UR6 ;  /* 0x00000004ff067899 */ /* 0x000fe40008011606 */
[----:B------:R-:W-:Y:S02]  /*32d0*/  USHF.R.S32.HI UR4, URZ, 0x1f, UR5 ;  /* 0x0000001fff047899 */ /* 0x000fe40008011405 */
[----:B------:R-:W-:-:S02]  /*32e0*/  ULOP3.LUT UR6, UR6, 0x3fff, URZ, 0xc0, !UPT ;  /* 0x00003fff06067892 */ /* 0x000fc4000f8ec0ff */
[----:B------:R-:W-:Y:S02]  /*32f0*/  ULEA.HI UR4, UR4, UR5, URZ, 0x6 ;  /* 0x0000000504047291 */ /* 0x000fe4000f8f30ff */
[----:B------:R-:W-:Y:S02]  /*3300*/  USHF.R.U32.HI UR5, URZ, 0x4, UR7 ;  /* 0x00000004ff057899 */ /* 0x000fe40008011607 */
[----:B------:R-:W-:Y:S02]  /*3310*/  USHF.R.S32.HI UR28, URZ, 0x6, UR4 ;  /* 0x00000006ff1c7899 */ /* 0x000fe40008011404 */
[----:B------:R-:W-:Y:S02]  /*3320*/  ULOP3.LUT UR5, UR5, 0x3fff, URZ, 0xc0, !UPT ;  /* 0x00003fff05057892 */ /* 0x000fe4000f8ec0ff */
[----:B------:R-:W-:Y:S02]  /*3330*/  UISETP.LT.AND UP0, UPT, UR28, 0x1, UPT ;  /* 0x000000011c00788c */ /* 0x000fe4000bf01270 */
[----:B------:R-:W-:-:S02]  /*3340*/  ULOP3.LUT UR20, UR6, 0x10000, URZ, 0xfc, !UPT ;  /* 0x0001000006147892 */ /* 0x000fc4000f8efcff */
[----:B------:R-:W-:Y:S02]  /*3350*/  USEL UR29, UR28, 0x1, !UP0 ;  /* 0x000000011c1d7887 */ /* 0x000fe4000c000000 */
[----:B------:R-:W-:Y:S02]  /*3360*/  ULOP3.LUT UR21, UR5, 0x10000, URZ, 0xfc, !UPT ;  /* 0x0001000005157892 */ /* 0x000fe4000f8efcff */
[----:B------:R-:W-:Y:S02]  /*3370*/  UIADD3 UR29, UPT, UPT, -UR29, URZ, URZ ;  /* 0x000000ff1d1d7290 */ /* 0x000fe4000fffe1ff */
[----:B-1----:R-:W-:Y:S01]  /*3380*/  UISETP.GE.AND UP4, UPT, UR8, 0x1, UPT ;  /* 0x000000010800788c */ /* 0x002fe2000bf86270 */
[----:B------:R-:W-:Y:S01]  /*3390*/  UMOV UR24, 0x0 ;  /* 0x0000000000187882 */ /* 0x000fe20000000000 */
[----:B------:R-:W-:Y:S01]  /*33a0*/  UMOV UR25, 0x44004a0 ;  /* 0x044004a000197882 */ /* 0x000fe20000000000 */
[----:B--2---:R-:W-:-:S15]  /*33b0*/  R2UR UR30, R0 ;  /* 0x00000000001e72ca */ /* 0x004fde00000e0000 */
.L_x_67:
[----:B------:R-:W-:Y:S02]  /*33c0*/  LEA R0, R10, UR17, 0x3 ;  /* 0x000000110a007c11 */ /* 0x000fe4000f8e18ff */
[----:B------:R-:W-:Y:S02]  /*33d0*/  SHF.L.U32 R2, R9, 0x1f, RZ ;  /* 0x0000001f09027819 */ /* 0x000fe400000006ff */
[----:B------:R-:W-:Y:S01]  /*33e0*/  PLOP3.LUT P0, PT, PT, PT, UP4, 0x80, 0x8 ;  /* 0x000000000008781c */ /* 0x000fe20003f0f048 */
[----:B------:R-:W-:Y:S01]  /*33f0*/  VIADD R3, R0, 0xb0 ;  /* 0x000000b000037836 */ /* 0x000fe20000000000 */
[----:B-1----:R-:W1:Y:S02]  /*3400*/  SYNCS.PHASECHK.TRANS64.TRYWAIT P1, [R0+URZ+0xa0], R2 ;  /* 0x0000a002000075a7 */ /* 0x002e6400080211ff */
[----:B-1-3--:R-:W-:Y:S09]  /*3410*/  @!P1 BRA `(.L_x_61) ;  /* 0x0000006400f49947 */ /* 0x00aff20003800000 */
.L_x_150:
[----:B------:R-:W-:Y:S01]  /*3420*/  LEA R4, R10, UR17, 0x4 ;  /* 0x000000110a047c11 */ /* 0x000fe2000f8e20ff */
[----:B------:R-:W-:Y:S01]  /*3430*/  @UP4 ULEA UR4, UR14, UR17, 0x3 ;  /* 0x000000110e044291 */ /* 0x000fe2000f8e18ff */
[----:B------:R-:W-:Y:S01]  /*3440*/  PLOP3.LUT P2, PT, PT, PT, PT, 0x80, 0x8 ;  /* 0x000000000008781c */ /* 0x000fe20003f4f070 */
[----:B------:R-:W-:Y:S01]  /*3450*/  ULEA UR23, UR22, UR17, 0x3 ;  /* 0x0000001116177291 */ /* 0x000fe2000f8e18ff */
[----:B------:R-:W-:Y:S02]  /*3460*/  PRMT R3, RZ, 0x654, R3 ;  /* 0x00000654ff037816 */ /* 0x000fe40000000003 */
[----:B------:R-:W2:Y:S01]  /*3470*/  LDS.128 R4, [R4+0x130] ;  /* 0x0001300004047984 */ /* 0x000ea20000000c00 */
[----:B-1----:R-:W-:Y:S02]  /*3480*/  @P0 SHF.L.U32 R2, R8, 0x1f, RZ ;  /* 0x0000001f08020819 */ /* 0x002fe400000006ff */
[----:B------:R-:W-:Y:S01]  /*3490*/  SHF.L.U32 R0, R11, 0x1f, RZ ;  /* 0x0000001f0b007819 */ /* 0x000fe200000006ff */
[----:B------:R-:W-:Y:S01]  /*34a0*/  @!PT LDS RZ, [RZ] ;  /* 0x00000000fffff984 */ /* 0x000fe20000000800 */
[----:B------:R-:W-:Y:S01]  /*34b0*/  @!PT LDS RZ, [RZ] ;  /* 0x00000000fffff984 */ /* 0x000fe20000000800 */
[----:B------:R-:W-:Y:S01]  /*34c0*/  @!PT LDS RZ, [RZ] ;  /* 0x00000000fffff984 */ /* 0x000fe20000000800 */
[----:B------:R-:W-:Y:S01]  /*34d0*/  @!PT LDS RZ, [RZ] ;  /* 0x00000000fffff984 */ /* 0x000fe20000000800 */
[----:B------:R1:W-:Y:S06]  /*34e0*/  MEMBAR.ALL.CTA ;  /* 0x0000000000007992 */ /* 0x0003ec0000008000 */
[----:B-1----:R-:W1:Y:S02]  /*34f0*/  FENCE.VIEW.ASYNC.S ;  /* 0x00000000000073c6 */ /* 0x002e640000000000 */
[----:B-1----:R1:W-:Y:S01]  /*3500*/  SYNCS.ARRIVE.TRANS64.RED.A1T0 RZ, [R3+URZ], RZ ;  /* 0x000000ff03ff79a7 */ /* 0x0023e200081004ff */
[----:B------:R1:W3:Y:S01]  /*3510*/  @P0 SYNCS.PHASECHK.TRANS64.TRYWAIT P2, [UR4], R2 ;  /* 0x00000002ff0005a7 */ /* 0x0002e20008041104 */
[----:B------:R-:W-:Y:S01]  /*3520*/  ULEA.HI UR4, UR22, UR22, URZ, 0x1 ;  /* 0x0000001616047291 */ /* 0x000fe2000f8f08ff */
[----:B--2---:R-:W-:-:S03]  /*3530*/  LOP3.LUT P1, RZ, R6, 0x1, RZ, 0xc0, !PT ;  /* 0x0000000106ff7812 */ /* 0x004fc6000782c0ff */
[----:B------:R-:W-:Y:S02]  /*3540*/  USHF.L.U32 UR18, UR4, 0x7, URZ ;  /* 0x0000000704127899 */ /* 0x000fe400080006ff */
[----:B------:R-:W-:Y:S02]  /*3550*/  ULOP3.LUT UR4, UR4, 0xffe, URZ, 0xc0, !UPT ;  /* 0x00000ffe04047892 */ /* 0x000fe4000f8ec0ff */
[----:B------:R-:W-:Y:S02]  /*3560*/  ULOP3.LUT UR18, UR18, 0xffffff00, URZ, 0xc0, !UPT ;  /* 0xffffff0012127892 */ /* 0x000fe4000f8ec0ff */
[----:B------:R-:W-:Y:S02]  /*3570*/  UIADD3 UR4, UPT, UPT, -UR4, UR22, URZ ;  /* 0x0000001604047290 */ /* 0x000fe4000fffe1ff */
[----:B------:R-:W-:Y:S01]  /*3580*/  UIADD3 UR18, UPT, UPT, UR30, UR18, URZ ;  /* 0x000000121e127290 */ /* 0x000fe2000fffe0ff */
[----:B------:R-:W2:Y:S03]  /*3590*/  SYNCS.PHASECHK.TRANS64.TRYWAIT P0, [UR23+0xe0], R0 ;  /* 0x0000e000ff0075a7 */ /* 0x000ea60008001117 */
[----:B------:R-:W-:Y:S01]  /*35a0*/  ULEA UR18, UR4, UR18, 0x14 ;  /* 0x0000001204127291 */ /* 0x000fe2000f8ea0ff */
[----:B-123--:R-:W-:Y:S11]  /*35b0*/  @!P0 BRA `(.L_x_62) ;  /* 0x0000006400a08947 */ /* 0x00eff60003800000 */
.L_x_152:
[----:B------:R-:W-:Y:S01]  /*35c0*/  IADD3 R10, PT, PT, R10, 0x1, RZ ;  /* 0x000000010a0a7810 */ /* 0x000fe20007ffe0ff */
[----:B------:R-:W-:Y:S06]  /*35d0*/  BRA.U !UP4, `(.L_x_63) ;  /* 0x000000010c987547 */ /* 0x000fec000b800000 */
[----:B------:R-:W-:Y:S01]  /*35e0*/  UPLOP3.LUT UP2, UPT, UPT, UPT, UPT, 0x40, 0x4 ;  /* 0x000000000004789c */ /* 0x000fe20003f4e870 */
[----:B------:R-:W-:Y:S01]  /*35f0*/  UMOV UR16, UR29 ;  /* 0x0000001d00107c82 */ /* 0x000fe20008000000 */
[----:B------:R-:W-:Y:S01]  /*3600*/  UMOV UR15, UR28 ;  /* 0x0000001c000f7c82 */ /* 0x000fe20008000000 */
[----:B------:R-:W-:-:S08]  /*3610*/  UMOV UR6, UR14 ;  /* 0x0000000e00067c82 */ /* 0x000fd00008000000 */
.L_x_66:
[----:B------:R-:W-:Y:S02]  /*3620*/  UIADD3 UR16, UPT, UPT, UR16, 0x1, URZ ;  /* 0x0000000110107890 */ /* 0x000fe4000fffe0ff */
[----:B--2---:R-:W-:Y:S02]  /*3630*/  ULEA UR5, UR6, UR17, 0x3 ;  /* 0x0000001106057291 */ /* 0x004fe4000f8e18ff */
[----:B------:R-:W-:Y:S01]  /*3640*/  UISETP.NE.AND UP3, UPT, UR16, URZ, UPT ;  /* 0x000000ff1000728c */ /* 0x000fe2000bf65270 */
[----:B---3--:R-:W-:Y:S10]  /*3650*/  @P2 BRA `(.L_x_64) ;  /* 0x00000000000c2947 */ /* 0x008ff40003800000 */
[----:B-1----:R-:W-:Y:S04]  /*3660*/  SHF.L.U32 R2, R8, 0x1f, RZ ;  /* 0x0000001f08027819 */ /* 0x002fe800000006ff */
[----:B------:R-:W1:Y:S02]  /*3670*/  SYNCS.PHASECHK.TRANS64.TRYWAIT P0, [UR5], R2 ;  /* 0x00000002ff0075a7 */ /* 0x000e640008001105 */
[----:B-1----:R-:W-:Y:S05]  /*3680*/  @!P0 BRA `(.L_x_65) ;  /* 0x0000006400848947 */ /* 0x002fea0003800000 */
.L_x_64:
[----:B------:R-:W-:Y:S01]  /*3690*/  UISETP.NE.AND UP0, UPT, UR15, 0x1, UPT ;  /* 0x000000010f00788c */ /* 0x000fe2000bf05270 */
[----:B------:R-:W-:Y:S01]  /*36a0*/  PLOP3.LUT P2, PT, PT, PT, PT, 0x80, 0x8 ;  /* 0x000000000008781c */ /* 0x000fe20003f4f070 */
[----:B------:R-:W-:Y:S02]  /*36b0*/  UIADD3 UR4, UPT, UPT, UR6, 0x1, URZ ;  /* 0x0000000106047890 */ /* 0x000fe4000fffe0ff */
[----:B------:R-:W-:Y:S02]  /*36c0*/  ULEA UR12, UR6, UR21, 0xa ;  /* 0x00000015060c7291 */ /* 0x000fe4000f8e50ff */
[----:B------:R-:W-:Y:S01]  /*36d0*/  UISETP.NE.AND UP1, UPT, UR4, 0x5, UPT ;  /* 0x000000050400788c */ /* 0x000fe2000bf25270 */
[----:B------:R-:W-:Y:S01]  /*36e0*/  PLOP3.LUT P0, PT, PT, PT, UP0, 0x80, 0x8 ;  /* 0x000000000008781c */ /* 0x000fe20003f0f008 */
[----:B------:R-:W-:Y:S02]  /*36f0*/  UIADD3 UR10, UPT, UPT, UR12, 0x2, URZ ;  /* 0x000000020c0a7890 */ /* 0x000fe4000fffe0ff */
[----:B------:R-:W-:Y:S02]  /*3700*/  USEL UR7, URZ, 0x1, UP1 ;  /* 0x00000001ff077887 */ /* 0x000fe40008800000 */
[----:B------:R-:W-:Y:S02]  /*3710*/  USEL UR14, UR4, URZ, UP1 ;  /* 0x000000ff040e7287 */ /* 0x000fe40008800000 */
[----:B------:R-:W-:Y:S02]  /*3720*/  UIADD3 UR15, UPT, UPT, UR15, -0x1, URZ ;  /* 0xffffffff0f0f7890 */ /* 0x000fe4000fffe0ff */
[----:B------:R-:W-:Y:S01]  /*3730*/  @UP0 ULEA UR4, UR14, UR17, 0x3 ;  /* 0x000000110e040291 */ /* 0x000fe2000f8e18ff */
[----:B------:R-:W-:Y:S01]  /*3740*/  LOP3.LUT R8, R8, UR7, RZ, 0x3c, !PT ;  /* 0x0000000708087c12 */ /* 0x000fe2000f8e3cff */
[----:B------:R-:W-:Y:S01]  /*3750*/  UIADD3 UR7, UPT, UPT, UR5, 0x28, URZ ;  /* 0x0000002805077890 */ /* 0x000fe2000fffe0ff */
[----:B------:R-:W-:Y:S02]  /*3760*/  UMOV UR13, 0x80004020 ;  /* 0x80004020000d7882 */ /* 0x000fe40000000000 */
[----:B-1----:R-:W-:Y:S01]  /*3770*/  @P0 SHF.L.U32 R0, R8, 0x1f, RZ ;  /* 0x0000001f08000819 */ /* 0x002fe200000006ff */
[----:B------:R-:W-:Y:S01]  /*3780*/  UMOV UR5, 0x80004020 ;  /* 0x8000402000057882 */ /* 0x000fe20000000000 */
[----:B------:R-:W-:Y:S01]  /*3790*/  UMOV UR11, 0x80004020 ;  /* 0x80004020000b7882 */ /* 0x000fe20000000000 */
[----:B------:R-:W-:Y:S01]  /*37a0*/  UMOV UR9, 0x80004020 ;  /* 0x8000402000097882 */ /* 0x000fe20000000000 */
[----:B------:R2:W3:Y:S01]  /*37b0*/  @P0 SYNCS.PHASECHK.TRANS64.TRYWAIT P2, [UR4], R0 ;  /* 0x00000000ff0005a7 */ /* 0x0004e20008041104 */
[----:B------:R-:W-:Y:S03]  /*37c0*/  ULEA UR4, UR6, UR20, 0x8 ;  /* 0x0000001406047291 */ /* 0x000fe6000f8e40ff */
[----:B------:R-:W-:Y:S01]  /*37d0*/  UMOV UR6, UR14 ;  /* 0x0000000e00067c82 */ /* 0x000fe20008000000 */
[----:B------:R-:W-:Y:S05]  /*37e0*/  UIADD3 UR8, UPT, UPT, UR4, 0x2, URZ ;  /* 0x0000000204087890 */ /* 0x000fea000fffe0ff */
[----:B------:R2:W-:Y:S01]  /*37f0*/  UTCIMMA gdesc[UR4], gdesc[UR12], tmem[UR18], tmem[UR26], idesc[UR27], UP2 ;  /* 0x00ff1a0c040075ea */ /* 0x0005e20009000112 */
[----:B------:R-:W-:Y:S03]  /*3800*/  UPLOP3.LUT UP2, UPT, UPT, UPT, UPT, 0x80, 0x8 ;  /* 0x000000000008789c */ /* 0x000fe60003f4f070 */
[----:B------:R2:W-:Y:S01]  /*3810*/  UTCIMMA gdesc[UR8], gdesc[UR10], tmem[UR18], tmem[UR24], idesc[UR25], UPT ;  /* 0x00ff180a080075ea */ /* 0x0005e2000b800112 */
[----:B------:R2:W-:Y:S01]  /*3820*/  UTCBAR.MULTICAST [UR7], URZ, UR19 ;  /* 0x000000ff070073e9 */ /* 0x0005e20008000813 */
[----:B------:R-:W-:Y:S06]  /*3830*/  BRA.U UP3, `(.L_x_66) ;  /* 0xfffffffd03787547 */ /* 0x000fec000b83ffff */
.L_x_63:
[----:B--2---:R-:W-:Y:S01]  /*3840*/  UIADD3 UR4, UPT, UPT, UR22, 0x1, URZ ;  /* 0x0000000116047890 */ /* 0x004fe2000fffe0ff */
[C---:B------:R-:W-:Y:S01]  /*3850*/  ISETP.NE.AND P0, PT, R10.reuse, 0x2, PT ;  /* 0x000000020a00780c */ /* 0x040fe20003f05270 */
[----:B------:R-:W-:Y:S02]  /*3860*/  UIADD3 UR5, UPT, UPT, UR23, 0xc0, URZ ;  /* 0x000000c017057890 */ /* 0x000fe4000fffe0ff */
[----:B------:R-:W-:Y:S01]  /*3870*/  UISETP.NE.AND UP0, UPT, UR4, 0x4, UPT ;  /* 0x000000040400788c */ /* 0x000fe2000bf05270 */
[----:B-1----:R-:W-:Y:S02]  /*3880*/  SEL R0, RZ, 0x1, P0 ;  /* 0x00000001ff007807 */ /* 0x002fe40000000000 */
[----:B------:R-:W-:Y:S01]  /*3890*/  SEL R10, R10, RZ, P0 ;  /* 0x000000ff0a0a7207 */ /* 0x000fe20000000000 */
[----:B------:R-:W-:Y:S01]  /*38a0*/  USEL UR6, URZ, 0x1, UP0 ;  /* 0x00000001ff067887 */ /* 0x000fe20008000000 */
[----:B------:R-:W-:Y:S01]  /*38b0*/  LOP3.LUT R9, R9, R0, RZ, 0x3c, !PT ;  /* 0x0000000009097212 */ /* 0x000fe200078e3cff */
[----:B------:R-:W-:Y:S01]  /*38c0*/  USEL UR22, UR4, URZ, UP0 ;  /* 0x000000ff04167287 */ /* 0x000fe20008000000 */
[----:B------:R1:W-:Y:S03]  /*38d0*/  UTCBAR [UR5], URZ ;  /* 0x000000ff050073e9 */ /* 0x0003e600080000ff */
[----:B------:R-:W-:Y:S01]  /*38e0*/  LOP3.LUT R11, R11, UR6, RZ, 0x3c, !PT ;  /* 0x000000060b0b7c12 */ /* 0x000fe2000f8e3cff */
[----:B------:R-:W-:Y:S07]  /*38f0*/  @P1 BRA `(.L_x_67) ;  /* 0xfffffff800b01947 */ /* 0x000fee000383ffff */
[----:B------:R-:W2:Y:S01]  /*3900*/  S2UR UR8, SR_CgaCtaId ;  /* 0x00000000000879c3 */ /* 0x000ea20000008800 */
[----:B------:R-:W-:Y:S01]  /*3910*/  ELECT P0, URZ, PT ;  /* 0x0000000000ff782f */ /* 0x000fe20003800000 */
[----:B------:R-:W-:Y:S01]  /*3920*/  IMAD.MOV.U32 R0, RZ, RZ, 0x1 ;  /* 0x00000001ff007424 */ /* 0x000fe200078e00ff */
[----:B------:R-:W-:Y:S01]  /*3930*/  UIADD3 UR17, UPT, UPT, UR17, 0xe0, URZ ;  /* 0x000000e011117890 */ /* 0x000fe2000fffe0ff */
[----:B------:R-:W-:Y:S01]  /*3940*/  SHF.L.U32 R2, R11, 0x1f, RZ ;  /* 0x0000001f0b027819 */ /* 0x000fe200000006ff */
[----:B------:R-:W-:-:S03]  /*3950*/  UMOV UR4, 0x40 ;  /* 0x0000004000047882 */ /* 0x000fc60000000000 */
[----:B------:R-:W-:Y:S01]  /*3960*/  UVIRTCOUNT.DEALLOC.SMPOOL 0x80 ;  /* 0x000000800000784c */ /* 0x000fe20000000000 */
[----:B--2---:R-:W-:Y:S02]  /*3970*/  ULEA UR8, UR8, UR4, 0x18 ;  /* 0x0000000408087291 */ /* 0x004fe4000f8ec0ff */
[----:B------:R-:W-:-:S07]  /*3980*/  ULEA UR4, UR22, UR17, 0x3 ;  /* 0x0000001116047291 */ /* 0x000fce000f8e18ff */
[----:B------:R2:W-:Y:S02]  /*3990*/  @P0 STS.U8 [UR8+0x1c], R0 ;  /* 0x00001c00ff000988 */ /* 0x0005e40008000008 */
[----:B------:R-:W4:Y:S02]  /*39a0*/  SYNCS.PHASECHK.TRANS64.TRYWAIT P0, [UR4], R2 ;  /* 0x00000002ff0075a7 */ /* 0x000f240008001104 */
[----:B--2-4-:R-:W-:Y:S05]  /*39b0*/  @!P0 BRA `(.L_x_68) ;  /* 0x0000006000d08947 */ /* 0x014fea0003800000 */
.L_x_155:
[----:B------:R-:W-:-:S04]  /*39c0*/  UIADD3 UR4, UPT, UPT, UR22, 0x1, URZ ;  /* 0x0000000116047890 */ /* 0x000fc8000fffe0ff */
[----:B------:R-:W-:-:S04]  /*39d0*/  UISETP.NE.AND UP0, UPT, UR4, 0x4, UPT ;  /* 0x000000040400788c */ /* 0x000fc8000bf05270 */
[----:B------:R-:W-:Y:S02]  /*39e0*/  USEL UR6, URZ, 0x1, UP0 ;  /* 0x00000001ff067887 */ /* 0x000fe40008000000 */
[----:B------:R-:W-:-:S04]  /*39f0*/  USEL UR4, UR4, URZ, UP0 ;  /* 0x000000ff04047287 */ /* 0x000fc80008000000 */
[----:B-1----:R-:W-:Y:S01]  /*3a00*/  ULEA UR5, UR4, UR17, 0x3 ;  /* 0x0000001104057291 */ /* 0x002fe2000f8e18ff */
[----:B--2---:R-:W-:-:S04]  /*3a10*/  LOP3.LUT R2, R11, UR6, RZ, 0x3c, !PT ;  /* 0x000000060b027c12 */ /* 0x004fc8000f8e3cff */
[----:B------:R-:W-:-:S04]  /*3a20*/  SHF.L.U32 R3, R2, 0x1f, RZ ;  /* 0x0000001f02037819 */ /* 0x000fc800000006ff */
[----:B------:R-:W1:Y:S02]  /*3a30*/  SYNCS.PHASECHK.TRANS64.TRYWAIT P0, [UR5], R3 ;  /* 0x00000003ff0075a7 */ /* 0x000e640008001105 */
[----:B-1----:R-:W-:Y:S05]  /*3a40*/  @!P0 BRA `(.L_x_69) ;  /* 0x0000006000c48947 */ /* 0x002fea0003800000 */
.L_x_157:
        /* <DEDUP_REMOVED lines=9> */
.L_x_159:
[----:B------:R-:W-:-:S04]  /*3ae0*/  UIADD3 UR4, UPT, UPT, UR4, 0x1, URZ ;  /* 0x0000000104047890 */ /* 0x000fc8000fffe0ff */
[----:B------:R-:W-:-:S04]  /*3af0*/  UISETP.NE.AND UP0, UPT, UR4, 0x4, UPT ;  /* 0x000000040400788c */ /* 0x000fc8000bf05270 */
[----:B------:R-:W-:Y:S02]  /*3b00*/  USEL UR5, URZ, 0x1, UP0 ;  /* 0x00000001ff057887 */ /* 0x000fe40008000000 */
[----:B------:R-:W-:-:S04]  /*3b10*/  USEL UR4, UR4, URZ, UP0 ;  /* 0x000000ff04047287 */ /* 0x000fc80008000000 */
[----:B------:R-:W-:Y:S01]  /*3b20*/  ULEA UR4, UR4, UR17, 0x3 ;  /* 0x0000001104047291 */ /* 0x000fe2000f8e18ff */
[----:B------:R-:W-:-:S04]  /*3b30*/  LOP3.LUT R2, R2, UR5, RZ, 0x3c, !PT ;  /* 0x0000000502027c12 */ /* 0x000fc8000f8e3cff */
[----:B------:R-:W-:-:S04]  /*3b40*/  SHF.L.U32 R2, R2, 0x1f, RZ ;  /* 0x0000001f02027819 */ /* 0x000fc800000006ff */
[----:B------:R-:W2:Y:S02]  /*3b50*/  SYNCS.PHASECHK.TRANS64.TRYWAIT P0, [UR4], R2 ;  /* 0x00000002ff0075a7 */ /* 0x000ea40008001104 */
[----:B--2---:R-:W-:Y:S05]  /*3b60*/  @!P0 BRA `(.L_x_71) ;  /* 0x0000006000ac8947 */ /* 0x004fea0003800000 */
.L_x_161:
[----:B------:R-:W-:Y:S01]  /*3b70*/  NOP ;  /* 0x0000000000007918 */ /* 0x000fe20000000000 */
[----:B-1----:R-:W1:Y:S01]  /*3b80*/  LDS R0, [UR8+0x14] ;  /* 0x00001408ff007984 */ /* 0x002e620008000800 */
[----:B------:R-:W-:Y:S01]  /*3b90*/  ULOP3.LUT UR4, UR30, 0xffff, URZ, 0xc0, !UPT ;  /* 0x0000ffff1e047892 */ /* 0x000fe2000f8ec0ff */
[----:B------:R-:W-:Y:S01]  /*3ba0*/  UMOV UR5, 0xffff ;  /* 0x0000ffff00057882 */ /* 0x000fe20000000000 */
[----:B------:R-:W-:Y:S02]  /*3bb0*/  UMOV UR6, 0x1 ;  /* 0x0000000100067882 */ /* 0x000fe40000000000 */
[----:B------:R-:W-:-:S04]  /*3bc0*/  USHF.R.U32.HI UR4, URZ, 0x5, UR4 ;  /* 0x00000005ff047899 */ /* 0x000fc80008011604 */
[----:B------:R-:W-:Y:S02]  /*3bd0*/  USHF.L.U32 UR5, UR5, UR4, URZ ;  /* 0x0000000405057299 */ /* 0x000fe400080006ff */
[----:B------:R-:W-:-:S04]  /*3be0*/  USHF.L.U32 UR4, UR6, UR4, URZ ;  /* 0x0000000406047299 */ /* 0x000fc800080006ff */
[----:B-1----:R-:W-:-:S04]  /*3bf0*/  LOP3.LUT R0, R0, UR5, RZ, 0xc0, !PT ;  /* 0x0000000500007c12 */ /* 0x002fc8000f8ec0ff */
[----:B------:R-:W-:-:S13]  /*3c00*/  ISETP.NE.AND P0, PT, R0, UR5, PT ;  /* 0x0000000500007c0c */ /* 0x000fda000bf05270 */
[----:B------:R-:W-:Y:S05]  /*3c10*/  @P0 BRA `(.L_x_72) ;  /* 0x0000000000580947 */ /* 0x000fea0003800000 */
[----:B------:R-:W1:Y:S02]  /*3c20*/  LDS R0, [UR8+0x18] ;  /* 0x00001808ff007984 */ /* 0x000e640008000800 */
[----:B-1----:R-:W-:-:S04]  /*3c30*/  LOP3.LUT R0, R0, UR4, RZ, 0xc0, !PT ;  /* 0x0000000400007c12 */ /* 0x002fc8000f8ec0ff */
[----:B------:R-:W-:-:S13]  /*3c40*/  ISETP.NE.AND P0, PT, R0, UR4, PT ;  /* 0x0000000400007c0c */ /* 0x000fda000bf05270 */
[----:B------:R-:W-:Y:S05]  /*3c50*/  @P0 BRA `(.L_x_73) ;  /* 0x00000000003c0947 */ /* 0x000fea0003800000 */
[----:B------:R-:W1:Y:S01]  /*3c60*/  S2R R2, SR_LANEID ;  /* 0x0000000000027919 */ /* 0x000e620000000000 */
[----:B------:R-:W-:-:S06]  /*3c70*/  ULOP3.LUT UR5, URZ, UR5, URZ, 0x33, !UPT ;  /* 0x00000005ff057292 */ /* 0x000fcc000f8e33ff */
[----:B------:R-:W-:-:S04]  /*3c80*/  IMAD.U32 R0, RZ, RZ, UR5 ;  /* 0x00000005ff007e24 */ /* 0x000fc8000f8e00ff */
[----:B------:R2:W4:Y:S02]  /*3c90*/  REDUX UR7, R0 ;  /* 0x00000000000773c4 */ /* 0x0005240000000000 */
[----:B------:R1:W-:Y:S01]  /*3ca0*/  UTCATOMSWS.AND URZ, UR5 ;  /* 0x0000000500ff79e3 */ /* 0x0003e20008000000 */
[----:B--2---:R-:W-:Y:S01]  /*3cb0*/  LOP3.LUT R0, RZ, UR4, RZ, 0x33, !PT ;  /* 0x00000004ff007c12 */ /* 0x004fe2000f8e33ff */
[----:B------:R-:W-:Y:S02]  /*3cc0*/  VOTEU.ANY UR4, UPT, PT ;  /* 0x0000000000047886 */ /* 0x000fe400038e0100 */
[----:B------:R-:W-:Y:S02]  /*3cd0*/  UFLO.U32 UR4, UR4 ;  /* 0x00000004000472bd */ /* 0x000fe400080e0000 */
[----:B------:R-:W2:Y:S04]  /*3ce0*/  REDUX UR6, R0 ;  /* 0x00000000000673c4 */ /* 0x000ea80000000000 */
[----:B-1----:R-:W-:-:S02]  /*3cf0*/  ISETP.EQ.U32.AND P0, PT, R2, UR4, PT ;  /* 0x0000000402007c0c */ /* 0x002fc4000bf02070 */
[----:B----4-:R-:W-:-:S11]  /*3d00*/  MOV R2, UR7 ;  /* 0x0000000700027c02 */ /* 0x010fd60008000f00 */
[----:B------:R1:W-:Y:S01]  /*3d10*/  @P0 ATOMS.AND RZ, [UR8+0x14], R2 ;  /* 0x00001402ffff098c */ /* 0x0003e2000a800008 */
[----:B--2---:R-:W-:-:S05]  /*3d20*/  IMAD.U32 R0, RZ, RZ, UR6 ;  /* 0x00000006ff007e24 */ /* 0x004fca000f8e00ff */
[----:B------:R1:W-:Y:S01]  /*3d30*/  @P0 ATOMS.AND RZ, [UR8+0x18], R0 ;  /* 0x00001800ffff098c */ /* 0x0003e2000a800008 */
[----:B------:R-:W-:Y:S05]  /*3d40*/  BRA `(.L_x_74) ;  /* 0x0000000000147947 */ /* 0x000fea0003800000 */
.L_x_73:
[----:B------:R-:W-:Y:S02]  /*3d50*/  MOV R2, 0x3d70 ;  /* 0x00003d7000027802 */ /* 0x000fe40000000f00 */
[----:B---3-5:R-:W-:Y:S05]  /*3d60*/  CALL.REL.NOINC `($__internal_0_$__cuda_sm10x_tcgen05_guardrail_trap_col_being_dealloced_not_returned_by_alloc) ;  /* 0x0000006400907944 */ /* 0x028fea0003c00000 */
[----:B------:R-:W-:Y:S05]  /*3d70*/  BRA `(.L_x_74) ;  /* 0x0000000000087947 */ /* 0x000fea0003800000 */
.L_x_72:
[----:B------:R-:W-:Y:S02]  /*3d80*/  MOV R2, 0x3da0 ;  /* 0x00003da000027802 */ /* 0x000fe40000000f00 */
[----:B---3-5:R-:W-:Y:S05]  /*3d90*/  CALL.REL.NOINC `($__internal_2_$__cuda_sm10x_tcgen05_guardrail_trap_unallocated_columns_being_dealloced) ;  /* 0x00000064009c7944 */ /* 0x028fea0003c00000 */
.L_x_74:
[----:B------:R-:W-:Y:S01]  /*3da0*/  NOP ;  /* 0x0000000000007918 */ /* 0x000fe20000000000 */
[----:B------:R-:W-:Y:S05]  /*3db0*/  EXIT ;  /* 0x000000000000794d */ /* 0x000fea0003800000 */
.L_x_56:
[----:B------:R-:W-:-:S09]  /*3dc0*/  UISETP.NE.OR UP0, UPT, UR18, 0x3, !UP3 ;  /* 0x000000031200788c */ /* 0x000fd2000df05670 */
[----:B------:R-:W-:Y:S05]  /*3dd0*/  BRA.U UP0, `(.L_x_75) ;  /* 0x0000001100847547 */ /* 0x000fea000b800000 */
[----:B------:R-:W2:Y:S01]  /*3de0*/  LDCU.64 UR4, c[0x0][0x888] ;  /* 0x00011100ff0477ac */ /* 0x000ea20008000a00 */
[----:B------:R-:W3:Y:S01]  /*3df0*/  LDC.64 R12, c[0x0][0x348] ;  /* 0x0000d200ff0c7b82 */ /* 0x000ee20000000a00 */
[----:B------:R-:W-:Y:S02]  /*3e00*/  HFMA2 R9, -RZ, RZ, 0, 0 ;  /* 0x00000000ff097431 */ /* 0x000fe400000001ff */
[----:B------:R-:W-:Y:S01]  /*3e10*/  IMAD.MOV.U32 R11, RZ, RZ, 0x1 ;  /* 0x00000001ff0b7424 */ /* 0x000fe200078e00ff */
[----:B------:R-:W4:Y:S01]  /*3e20*/  LDCU UR40, c[0x0][0x370] ;  /* 0x00006e00ff2877ac */ /* 0x000f220008000800 */
[----:B------:R-:W-:Y:S01]  /*3e30*/  IMAD.MOV.U32 R10, RZ, RZ, RZ ;  /* 0x000000ffff0a7224 */ /* 0x000fe200078e00ff */
[----:B------:R-:W-:Y:S01]  /*3e40*/  MOV R3, 0x1000 ;  /* 0x0000100000037802 */ /* 0x000fe20000000f00 */
[----:B------:R-:W4:Y:S01]  /*3e50*/  LDCU.128 UR48, c[0x0][0xb10] ;  /* 0x00016200ff3077ac */ /* 0x000f220008000c00 */
[----:B------:R-:W1:Y:S01]  /*3e60*/  LDCU UR37, c[0x0][0x374] ;  /* 0x00006e80ff2577ac */ /* 0x000e620008000800 */
[----:B------:R-:W1:Y:S01]  /*3e70*/  LDCU.64 UR38, c[0x0][0x890] ;  /* 0x00011200ff2677ac */ /* 0x000e620008000a00 */
[----:B------:R-:W1:Y:S01]  /*3e80*/  LDCU UR15, c[0x0][0xb0c] ;  /* 0x00016180ff0f77ac */ /* 0x000e620008000800 */
[----:B--2---:R-:W-:Y:S01]  /*3e90*/  UISETP.NE.U32.AND UP0, UPT, UR4, URZ, UPT ;  /* 0x000000ff0400728c */ /* 0x004fe2000bf05070 */
[----:B------:R-:W2:Y:S01]  /*3ea0*/  LDCU UR47, c[0x0][0xb20] ;  /* 0x00016400ff2f77ac */ /* 0x000ea20008000800 */
[----:B------:R-:W2:Y:S01]  /*3eb0*/  LDCU UR4, c[0x0][0xb30] ;  /* 0x00016600ff0477ac */ /* 0x000ea20008000800 */
[----:B------:R-:W-:Y:S01]  /*3ec0*/  UMOV UR21, 0x400 ;  /* 0x0000040000157882 */ /* 0x000fe20000000000 */
[----:B----4-:R-:W-:-:S02]  /*3ed0*/  UIMAD.WIDE.U32 UR6, UR40, UR48, URZ ;  /* 0x00000030280672a5 */ /* 0x010fc4000f8e00ff */
[----:B-1----:R-:W-:Y:S02]  /*3ee0*/  UIMAD.WIDE.U32 UR8, UR37, UR51, URZ ;  /* 0x00000033250872a5 */ /* 0x002fe4000f8e00ff */
[----:B------:R-:W-:Y:S02]  /*3ef0*/  ULEA UR21, UR45, UR21, 0x18 ;  /* 0x000000152d157291 */ /* 0x000fe4000f8ec0ff */
[----:B------:R-:W-:Y:S02]  /*3f00*/  USEL UR41, URZ, 0x1, UP6 ;  /* 0x00000001ff297887 */ /* 0x000fe4000b000000 */
[----:B------:R-:W-:Y:S02]  /*3f10*/  UISETP.NE.U32.AND UP6, UPT, UR38, URZ, UPT ;  /* 0x000000ff2600728c */ /* 0x000fe4000bfc5070 */
[----:B------:R-:W-:Y:S02]  /*3f20*/  UIADD3 UR43, UPT, UPT, UR21, 0x68, URZ ;  /* 0x00000068152b7890 */ /* 0x000fe4000fffe0ff */
[----:B------:R-:W-:-:S02]  /*3f30*/  UISETP.NE.AND.EX UP5, UPT, UR5, URZ, UPT, UP0 ;  /* 0x000000ff0500728c */ /* 0x000fc4000bfa5300 */
[----:B------:R-:W-:Y:S01]  /*3f40*/  UISETP.NE.AND UP0, UPT, UR42, 0x1, UPT ;  /* 0x000000012a00788c */ /* 0x000fe2000bf05270 */
[----:B------:R-:W-:Y:S01]  /*3f50*/  UMOV UR6, UR7 ;  /* 0x0000000700067c82 */ /* 0x000fe20008000000 */
[----:B------:R-:W-:Y:S01]  /*3f60*/  UMOV UR44, UR9 ;  /* 0x00000009002c7c82 */ /* 0x000fe20008000000 */
[----:B------:R-:W-:Y:S02]  /*3f70*/  UISETP.NE.AND UP0, UPT, UR15, 0x1, UPT ;  /* 0x000000010f00788c */ /* 0x000fe4000bf05270 */
[----:B------:R-:W-:Y:S02]  /*3f80*/  UPLOP3.LUT UP4, UPT, UPT, UPT, UPT, 0x40, 0x4 ;  /* 0x000000000004789c */ /* 0x000fe40003f8e870 */
[----:B------:R-:W-:Y:S01]  /*3f90*/  UISETP.GE.AND UP2, UPT, UR42, 0x1, UPT ;  /* 0x000000012a00788c */ /* 0x000fe2000bf46270 */
[----:B------:R-:W1:Y:S01]  /*3fa0*/  LDCU.64 UR22, c[0x0][0xb28] ;  /* 0x00016500ff1677ac */ /* 0x000e620008000a00 */
[----:B------:R-:W-:Y:S02]  /*3fb0*/  UISETP.NE.AND.EX UP6, UPT, UR39, URZ, UPT, UP6 ;  /* 0x000000ff2700728c */ /* 0x000fe4000bfc5360 */
[----:B------:R-:W-:-:S02]  /*3fc0*/  UIADD3 UR33, UPT, UPT, UR21, 0x50, URZ ;  /* 0x0000005015217890 */ /* 0x000fc4000fffe0ff */
[----:B------:R-:W-:Y:S02]  /*3fd0*/  UIADD3 UR25, UPT, UPT, UR21, 0x58, URZ ;  /* 0x0000005815197890 */ /* 0x000fe4000fffe0ff */
[----:B------:R-:W-:Y:S02]  /*3fe0*/  UIADD3 UR17, UPT, UPT, UR21, 0x60, URZ ;  /* 0x0000006015117890 */ /* 0x000fe4000fffe0ff */
[----:B------:R-:W-:Y:S02]  /*3ff0*/  UPRMT UR43, UR45, 0x654, UR43 ;  /* 0x000006542d2b7896 */ /* 0x000fe4000800002b */
[----:B------:R-:W-:Y:S02]  /*4000*/  USHF.R.U32.HI UR46, URZ, UR49, UR6 ;  /* 0x00000031ff2e7299 */ /* 0x000fe40008011606 */
[----:B--2---:R-:W-:Y:S02]  /*4010*/  USHF.R.U32.HI UR44, URZ, UR47, UR44 ;  /* 0x0000002fff2c7299 */ /* 0x004fe4000801162c */
[----:B------:R-:W-:-:S02]  /*4020*/  UISETP.NE.AND UP0, UPT, UR50, 0x1, UPT ;  /* 0x000000013200788c */ /* 0x000fc4000bf05270 */
[----:B---3--:R-:W-:-:S11]  /*4030*/  UISETP.NE.AND UP3, UPT, UR4, 0x1, UPT ;  /* 0x000000010400788c */ /* 0x008fd6000bf65270 */
.L_x_86:
[C---:B------:R-:W-:Y:S02]  /*4040*/  LEA R8, R10.reuse, UR21, 0x3 ;  /* 0x000000150a087c11 */ /* 0x040fe4000f8e18ff */
[----:B------:R-:W-:Y:S02]  /*4050*/  SHF.L.U32 R0, R9, 0x1f, RZ ;  /* 0x0000001f09007819 */ /* 0x000fe400000006ff */
[----:B------:R-:W-:Y:S02]  /*4060*/  LEA R4, R10, UR21, 0x4 ;  /* 0x000000150a047c11 */ /* 0x000fe4000f8e20ff */
[----:B--2---:R-:W2:Y:S02]  /*4070*/  SYNCS.PHASECHK.TRANS64.TRYWAIT P0, [R8+URZ+0xa0], R0 ;  /* 0x0000a000080075a7 */ /* 0x004ea400080011ff */
[----:B--2---:R-:W-:Y:S05]  /*4080*/  @!P0 BRA `(.L_x_76) ;  /* 0x0000005c007c8947 */ /* 0x004fea0003800000 */
.L_x_162:
[----:B------:R-:W3:Y:S01]  /*4090*/  LDS.128 R4, [R4+0x130] ;  /* 0x0001300004047984 */ /* 0x000ee20000000c00 */
[----:B------:R-:W-:Y:S01]  /*40a0*/  UISETP.GE.AND UP0, UPT, UR42, 0x1, UPT ;  /* 0x000000012a00788c */ /* 0x000fe2000bf06270 */
[----:B------:R-:W-:Y:S01]  /*40b0*/  @!PT LDS RZ, [RZ] ;  /* 0x00000000fffff984 */ /* 0x000fe20000000800 */
[----:B------:R-:W-:Y:S01]  /*40c0*/  @!PT LDS RZ, [RZ] ;  /* 0x00000000fffff984 */ /* 0x000fe20000000800 */
[----:B------:R-:W-:Y:S01]  /*40d0*/  @!PT LDS RZ, [RZ] ;  /* 0x00000000fffff984 */ /* 0x000fe20000000800 */
[----:B------:R-:W-:Y:S01]  /*40e0*/  @!PT LDS RZ, [RZ] ;  /* 0x00000000fffff984 */ /* 0x000fe20000000800 */
[----:B------:R4:W-:Y:S06]  /*40f0*/  MEMBAR.ALL.CTA ;  /* 0x0000000000007992 */ /* 0x0009ec0000008000 */
[----:B----4-:R-:W4:Y:S01]  /*4100*/  FENCE.VIEW.ASYNC.S ;  /* 0x00000000000073c6 */ /* 0x010f220000000000 */
[----:B---3--:R-:W-:Y:S11]  /*4110*/  LOP3.LUT P0, RZ, R6, 0x1, RZ, 0xc0, !PT ;  /* 0x0000000106ff7812 */ /* 0x008ff6000780c0ff */
[----:B------:R-:W-:Y:S02]  /*4120*/  @!UPT UIADD3 URZ, UPT, UPT, URZ, URZ, URZ ;  /* 0x000000fffffff290 */ /* 0x000fe4000fffe0ff */
[----:B----4-:R-:W-:Y:S01]  /*4130*/  VOTEU.ANY UP2, P0 ;  /* 0x0000000000ff7886 */ /* 0x010fe20000040100 */
[----:B------:R-:W-:Y:S11]  /*4140*/  PLOP3.LUT P0, PT, PT, PT, UP2, 0x80, 0x8 ;  /* 0x000000000008781c */ /* 0x000ff60003f0f028 */
[----:B------:R-:W-:Y:S02]  /*4150*/  @!UPT UIADD3 URZ, UPT, UPT, URZ, URZ, URZ ;  /* 0x000000fffffff290 */ /* 0x000fe4000fffe0ff */
[----:B--2---:R-:W-:Y:S02]  /*4160*/  @P0 SHF.R.U32.HI R0, RZ, 0x10, R5 ;  /* 0x00000010ff000819 */ /* 0x004fe40000011605 */
[----:B------:R-:W-:Y:S02]  /*4170*/  @P0 MOV R2, R4 ;  /* 0x0000000400020202 */ /* 0x000fe40000000f00 */
[----:B------:R-:W-:Y:S01]  /*4180*/  @P0 R2UR UR4, R0 ;  /* 0x00000000000402ca */ /* 0x000fe200000e0000 */
[----:B------:R-:W-:Y:S01]  /*4190*/  VIADD R0, R8, 0xb0 ;  /* 0x000000b008007836 */ /* 0x000fe20000000000 */
[----:B------:R-:W-:Y:S02]  /*41a0*/  @P0 LOP3.LUT R4, R5, 0xffff, RZ, 0xc0, !PT ;  /* 0x0000ffff05040812 */ /* 0x000fe400078ec0ff */
[----:B------:R-:W-:Y:S02]  /*41b0*/  @P0 R2UR UR6, R2 ;  /* 0x00000000020602ca */ /* 0x000fe400000e0000 */
[----:B------:R-:W-:Y:S02]  /*41c0*/  PRMT R0, RZ, 0x654, R0 ;  /* 0x00000654ff007816 */ /* 0x000fe40000000000 */
[----:B------:R-:W-:Y:S02]  /*41d0*/  @P0 R2UR UR5, R4 ;  /* 0x00000000040502ca */ /* 0x000fe400000e0000 */
[----:B------:R2:W-:Y:S03]  /*41e0*/  SYNCS.ARRIVE.TRANS64.RED.A1T0 RZ, [R0+URZ], RZ ;  /* 0x000000ff00ff79a7 */ /* 0x0005e600081004ff */
[----:B------:R-:W-:Y:S04]  /*41f0*/  @UP2 UMOV UR29, UR4 ;  /* 0x00000004001d2c82 */ /* 0x000fe80008000000 */
[----:B------:R-:W-:Y:S04]  /*4200*/  @UP2 UMOV UR14, UR6 ;  /* 0x00000006000e2c82 */ /* 0x000fe80008000000 */
[----:B------:R-:W-:Y:S01]  /*4210*/  @UP2 UMOV UR13, UR5 ;  /* 0x00000005000d2c82 */ /* 0x000fe20008000000 */
[----:B------:R-:W-:Y:S05]  /*4220*/  BRA.U !UP0, `(.L_x_77) ;  /* 0x0000000108c07547 */ /* 0x000fea000b800000 */
[----:B------:R-:W-:Y:S02]  /*4230*/  UIMAD.WIDE.U32 UR18, UR13, UR51, URZ ;  /* 0x000000330d1272a5 */ /* 0x000fe4000f8e00ff */
[----:B------:R-:W-:Y:S02]  /*4240*/  UP2UR UR16, UPR, URZ, 0x4 ;  /* 0x00000004ff107883 */ /* 0x000fe40008000000 */
[----:B------:R-:W-:Y:S02]  /*4250*/  UISETP.NE.AND UP2, UPT, UR50, 0x1, UPT ;  /* 0x000000013200788c */ /* 0x000fe4000bf45270 */
[----:B------:R-:W-:Y:S02]  /*4260*/  UIMAD.WIDE.U32 UR26, UR14, UR48, URZ ;  /* 0x000000300e1a72a5 */ /* 0x000fe4000f8e00ff */
[----:B------:R-:W-:Y:S02]  /*4270*/  USEL UR4, UR37, UR44, !UP2 ;  /* 0x0000002c25047287 */ /* 0x000fe4000d000000 */
[----:B------:R-:W-:Y:S02]  /*4280*/  UISETP.NE.AND UP0, UPT, UR15, 0x1, UPT ;  /* 0x000000010f00788c */ /* 0x000fe4000bf05270 */
[----:B------:R-:W-:Y:S02]  /*4290*/  UP2UR UR20, UPR, URZ, 0x2 ;  /* 0x00000002ff147883 */ /* 0x000fe40008000000 */
[----:B------:R-:W-:Y:S02]  /*42a0*/  UISETP.NE.AND UP1, UPT, UR42, 0x1, UPT ;  /* 0x000000012a00788c */ /* 0x000fe4000bf25270 */
[----:B-1----:R-:W-:Y:S02]  /*42b0*/  UIMAD.WIDE.U32 UR8, UR4, UR22, URZ ;  /* 0x00000016040872a5 */ /* 0x002fe4000f8e00ff */
[----:B------:R-:W-:Y:S01]  /*42c0*/  USEL UR7, UR40, UR46, !UP0 ;  /* 0x0000002e28077287 */ /* 0x000fe2000c000000 */
[----:B------:R-:W-:Y:S02]  /*42d0*/  UMOV UR5, UR19 ;  /* 0x0000001300057c82 */ /* 0x000fe40008000000 */
[----:B------:R-:W-:Y:S02]  /*42e0*/  USHF.R.U32.HI UR6, URZ, UR47, UR5 ;  /* 0x0000002fff067299 */ /* 0x000fe40008011605 */
[----:B------:R-:W-:Y:S02]  /*42f0*/  UIMAD.WIDE.U32 UR10, UR7, UR22, URZ ;  /* 0x00000016070a72a5 */ /* 0x000fe4000f8e00ff */
[----:B------:R-:W-:Y:S02]  /*4300*/  USEL UR6, UR13, UR6, !UP2 ;  /* 0x000000060d067287 */ /* 0x000fe4000d000000 */
[----:B------:R-:W-:Y:S01]  /*4310*/  UISETP.NE.AND UP2, UPT, UR16, URZ, UPT ;  /* 0x000000ff1000728c */ /* 0x000fe2000bf45270 */
[----:B------:R-:W-:Y:S02]  /*4320*/  UMOV UR5, UR27 ;  /* 0x0000001b00057c82 */ /* 0x000fe40008000000 */
[----:B------:R-:W-:Y:S03]  /*4330*/  USHF.R.U32.HI UR12, URZ, UR49, UR5 ;  /* 0x00000031ff0c7299 */ /* 0x000fe60008011605 */
[----:B------:R-:W-:Y:S02]  /*4340*/  UMOV UR5, UR9 ;  /* 0x0000000900057c82 */ /* 0x000fe40008000000 */
[----:B------:R-:W-:Y:S03]  /*4350*/  @UP1 USHF.R.U32.HI UR4, URZ, UR23, UR5 ;  /* 0x00000017ff041299 */ /* 0x000fe60008011605 */
[----:B------:R-:W-:Y:S01]  /*4360*/  UMOV UR5, UR11 ;  /* 0x0000000b00057c82 */ /* 0x000fe20008000000 */
[----:B------:R-:W-:Y:S02]  /*4370*/  UIMAD UR4, UR42, UR4, URZ ;  /* 0x000000042a0472a4 */ /* 0x000fe4000f8e02ff */
[----:B------:R-:W-:Y:S02]  /*4380*/  @UP1 USHF.R.U32.HI UR7, URZ, UR23, UR5 ;  /* 0x00000017ff071299 */ /* 0x000fe40008011605 */
[----:B------:R-:W-:Y:S02]  /*4390*/  USEL UR5, UR14, UR12, !UP0 ;  /* 0x0000000c0e057287 */ /* 0x000fe4000c000000 */
[----:B------:R-:W-:Y:S02]  /*43a0*/  UIMAD.WIDE.U32 UR10, UR6, UR22, URZ ;  /* 0x00000016060a72a5 */ /* 0x000fe4000f8e00ff */
[----:B------:R-:W-:Y:S02]  /*43b0*/  UIMAD UR8, UR42, UR7, URZ ;  /* 0x000000072a0872a4 */ /* 0x000fe4000f8e02ff */
[----:B------:R-:W-:Y:S03]  /*43c0*/  UISETP.GE.AND UP0, UPT, UR6, UR4, UPT ;  /* 0x000000040600728c */ /* 0x000fe6000bf06270 */
[----:B------:R-:W-:Y:S01]  /*43d0*/  UMOV UR4, UR11 ;  /* 0x0000000b00047c82 */ /* 0x000fe20008000000 */
[----:B------:R-:W-:Y:S02]  /*43e0*/  UISETP.GE.OR UP0, UPT, UR5, UR8, UP0 ;  /* 0x000000080500728c */ /* 0x000fe40008706670 */
[----:B------:R-:W-:Y:S02]  /*43f0*/  USHF.R.U32.HI UR4, URZ, UR23, UR4 ;  /* 0x00000017ff047299 */ /* 0x000fe40008011604 */
[----:B------:R-:W-:Y:S02]  /*4400*/  UIMAD.WIDE.U32 UR8, UR5, UR22, URZ ;  /* 0x00000016050872a5 */ /* 0x000fe4000f8e00ff */
[----:B------:R-:W-:Y:S04]  /*4410*/  USEL UR10, UR6, UR4, !UP1 ;  /* 0x00000004060a7287 */ /* 0x000fe8000c800000 */
[----:B------:R-:W-:Y:S01]  /*4420*/  UIADD3 UR11, UPT, UPT, -UR10, URZ, URZ ;  /* 0x000000ff0a0b7290 */ /* 0x000fe2000fffe1ff */
[----:B------:R-:W-:Y:S02]  /*4430*/  @!UP0 UMOV UR4, UR9 ;  /* 0x0000000900048c82 */ /* 0x000fe40008000000 */
[----:B------:R-:W-:Y:S02]  /*4440*/  @!UP0 USHF.R.U32.HI UR4, URZ, UR23, UR4 ;  /* 0x00000017ff048299 */ /* 0x000fe40008011604 */
[----:B------:R-:W-:Y:S02]  /*4450*/  UIMAD UR8, UR42, UR11, UR6 ;  /* 0x0000000b2a0872a4 */ /* 0x000fe4000f8e0206 */
[----:B------:R-:W-:Y:S02]  /*4460*/  @!UP0 USEL UR4, UR5, UR4, !UP1 ;  /* 0x0000000405048287 */ /* 0x000fe4000c800000 */
[----:B------:R-:W-:Y:S02]  /*4470*/  UISETP.NE.AND UP1, UPT, UR20, URZ, UPT ;  /* 0x000000ff1400728c */ /* 0x000fe4000bf25270 */
[----:B------:R-:W-:Y:S02]  /*4480*/  @!UP0 UIMAD UR8, UR7, UR8, UR4 ;  /* 0x00000008070882a4 */ /* 0x000fe4000f8e0204 */
[----:B------:R-:W-:Y:S02]  /*4490*/  @!UP0 UIADD3 UR9, UPT, UPT, UR10, -UR4, URZ ;  /* 0x800000040a098290 */ /* 0x000fe4000fffe0ff */
[----:B------:R-:W-:Y:S02]  /*44a0*/  UIADD3 UR4, UPT, UPT, -UR5, URZ, URZ ;  /* 0x000000ff05047290 */ /* 0x000fe4000fffe1ff */
[----:B------:R-:W-:Y:S02]  /*44b0*/  UIADD3 UR7, UPT, UPT, -UR6, URZ, URZ ;  /* 0x000000ff06077290 */ /* 0x000fe4000fffe1ff */
[----:B------:R-:W-:Y:S02]  /*44c0*/  @!UP0 UIMAD UR6, UR9, UR42, UR5 ;  /* 0x0000002a090682a4 */ /* 0x000fe4000f8e0205 */
[----:B------:R-:W-:Y:S02]  /*44d0*/  UIMAD UR14, UR15, UR4, UR14 ;  /* 0x000000040f0e72a4 */ /* 0x000fe4000f8e020e */
[----:B------:R-:W-:Y:S01]  /*44e0*/  UIMAD UR13, UR50, UR7, UR13 ;  /* 0x00000007320d72a4 */ /* 0x000fe2000f8e020d */
[----:B------:R-:W-:Y:S02]  /*44f0*/  @!UP0 UMOV UR5, UR8 ;  /* 0x0000000800058c82 */ /* 0x000fe40008000000 */
[----:B------:R-:W-:Y:S02]  /*4500*/  UIMAD UR14, UR5, UR15, UR14 ;  /* 0x0000000f050e72a4 */ /* 0x000fe4000f8e020e */
[----:B------:R-:W-:Y:S11]  /*4510*/  UIMAD UR13, UR6, UR50, UR13 ;  /* 0x00000032060d72a4 */ /* 0x000ff6000f8e020d */
[----:B------:R-:W-:Y:S01]  /*4520*/  @!UPT UIADD3 URZ, UPT, UPT, URZ, URZ, URZ ;  /* 0x000000fffffff290 */ /* 0x000fe2000fffe0ff */
.L_x_77:
[----:B------:R-:W3:Y:S01]  /*4530*/  @!UP3 LDCU.128 UR8, c[0x0][0xb10] ;  /* 0x00016200ff08b7ac */ /* 0x000ee20008000c00 */
[----:B------:R-:W-:Y:S02]  /*4540*/  ISETP.NE.U32.AND P0, PT, RZ, UR38, PT ;  /* 0x00000026ff007c0c */ /* 0x000fe4000bf05070 */
[----:B------:R-:W-:Y:S02]  /*4550*/  SHF.L.U32 R4, R11, 0x1f, RZ ;  /* 0x0000001f0b047819 */ /* 0x000fe400000006ff */
[----:B------:R-:W-:Y:S01]  /*4560*/  ISETP.NE.AND.EX P0, PT, RZ, UR39, PT, P0 ;  /* 0x00000027ff007c0c */ /* 0x000fe2000bf05300 */
[----:B------:R-:W4:Y:S01]  /*4570*/  @!UP3 LDCU UR5, c[0x0][0xb0c] ;  /* 0x00016180ff05b7ac */ /* 0x000f220008000800 */
[----:B------:R-:W-:Y:S02]  /*4580*/  USHF.L.U32 UR35, UR30, 0x6, URZ ;  /* 0x000000061e237899 */ /* 0x000fe400080006ff */
[----:B------:R-:W-:Y:S02]  /*4590*/  USHF.L.U32 UR34, UR31, 0x8, URZ ;  /* 0x000000081f227899 */ /* 0x000fe400080006ff */
[----:B---3--:R-:W-:Y:S07]  /*45a0*/  UIMAD.WIDE.U32 UR6, UR14, UR8, URZ ;  /* 0x000000080e0672a5 */ /* 0x008fee000f8e00ff */
[----:B------:R-:W-:Y:S01]  /*45b0*/  @!UP3 UMOV UR4, UR7 ;  /* 0x000000070004bc82 */ /* 0x000fe20008000000 */
[----:B----4-:R-:W-:Y:S02]  /*45c0*/  @!UP3 UISETP.NE.AND UP0, UPT, UR5, 0x1, UPT ;  /* 0x000000010500b88c */ /* 0x010fe4000bf05270 */
[----:B------:R-:W-:Y:S02]  /*45d0*/  @!UP3 USHF.R.U32.HI UR4, URZ, UR9, UR4 ;  /* 0x00000009ff04b299 */ /* 0x000fe40008011604 */
[----:B------:R-:W-:Y:S02]  /*45e0*/  UIMAD.WIDE.U32 UR6, UR13, UR11, URZ ;  /* 0x0000000b0d0672a5 */ /* 0x000fe4000f8e00ff */
[----:B------:R-:W-:Y:S02]  /*45f0*/  @!UP3 USEL UR8, UR14, UR4, !UP0 ;  /* 0x000000040e08b287 */ /* 0x000fe4000c000000 */
[----:B------:R-:W-:Y:S03]  /*4600*/  @!UP3 UISETP.NE.AND UP0, UPT, UR10, 0x1, UPT ;  /* 0x000000010a00b88c */ /* 0x000fe6000bf05270 */
[----:B------:R-:W-:Y:S02]  /*4610*/  @!UP3 UMOV UR6, UR7 ;  /* 0x000000070006bc82 */ /* 0x000fe40008000000 */
[----:B------:R-:W3:Y:S02]  /*4620*/  @!UP3 LDCU UR4, c[0x0][0xb20] ;  /* 0x00016400ff04b7ac */ /* 0x000ee40008000800 */
[----:B---3--:R-:W-:Y:S04]  /*4630*/  @!UP3 USHF.R.U32.HI UR6, URZ, UR4, UR6 ;  /* 0x00000004ff06b299 */ /* 0x008fe80008011606 */
[----:B------:R-:W-:Y:S04]  /*4640*/  @!UP3 USEL UR6, UR13, UR6, !UP0 ;  /* 0x000000060d06b287 */ /* 0x000fe8000c000000 */
[----:B------:R-:W-:Y:S02]  /*4650*/  @!UP3 UIADD3 UR4, UPT, UPT, -UR8, UR6, URZ ;  /* 0x000000060804b290 */ /* 0x000fe4000fffe1ff */
[----:B------:R-:W-:Y:S02]  /*4660*/  @!UP3 UIADD3 UR6, UPT, UPT, UR8, -UR6, URZ ;  /* 0x800000060806b290 */ /* 0x000fe4000fffe0ff */
[----:B------:R-:W-:Y:S02]  /*4670*/  @!UP3 UIMAD UR14, UR4, UR5, UR14 ;  /* 0x00000005040eb2a4 */ /* 0x000fe4000f8e020e */
[----:B------:R-:W-:Y:S01]  /*4680*/  @!UP3 UIMAD UR13, UR6, UR10, UR13 ;  /* 0x0000000a060db2a4 */ /* 0x000fe2000f8e020d */
[----:B------:R-:W-:Y:S11]  /*4690*/  BRA.U UP4, `(.L_x_78) ;  /* 0x0000000104107547 */ /* 0x000ff6000b800000 */
[----:B------:R-:W-:Y:S04]  /*46a0*/  MOV R2, UR41 ;  /* 0x0000002900027c02 */ /* 0x000fe80008000f00 */
[----:B------:R-:W-:Y:S04]  /*46b0*/  SHF.L.U32 R2, R2, 0x1f, RZ ;  /* 0x0000001f02027819 */ /* 0x000fe800000006ff */
[----:B------:R-:W3:Y:S02]  /*46c0*/  SYNCS.PHASECHK.TRANS64.TRYWAIT P1, [UR21+0x98], R2 ;  /* 0x00009802ff0075a7 */ /* 0x000ee40008021115 */
[----:B---3--:R-:W-:Y:S05]  /*46d0*/  @!P1 BRA `(.L_x_79) ;  /* 0x0000005400fc9947 */ /* 0x008fea0003800000 */
.L_x_78:
[----:B------:R-:W-:Y:S05]  /*46e0*/  BRA.U !UP6, `(.L_x_80) ;  /* 0x000000010e387547 */ /* 0x000fea000b800000 */
[----:B------:R-:W-:Y:S01]  /*46f0*/  UPLOP3.LUT UP1, UPT, UPT, UPT, UP5, 0x80, 0x8 ;  /* 0x000000000008789c */ /* 0x000fe20003f2f050 */
[----:B--2---:R-:W-:Y:S01]  /*4700*/  HFMA2 R0, -RZ, RZ, 0, 5.9604644775390625e-08 ;  /* 0x00000001ff007431 */ /* 0x004fe200000001ff */
[----:B------:R-:W2:Y:S01]  /*4710*/  LDCU.64 UR8, c[0x0][0x358] ;  /* 0x00006b00ff0877ac */ /* 0x000ea20008000a00 */
[----:B------:R-:W-:Y:S03]  /*4720*/  IMAD.MOV.U32 R74, RZ, RZ, 0x1 ;  /* 0x00000001ff4a7424 */ /* 0x000fe600078e00ff */
[----:B------:R-:W-:Y:S05]  /*4730*/  PLOP3.LUT P1, PT, PT, PT, UP1, 0x80, 0x8 ;  /* 0x000000000008781c */ /* 0x000fea0003f2f018 */
[----:B------:R-:W3:Y:S01]  /*4740*/  @UP1 LDCU.64 UR4, c[0x0][0x888] ;  /* 0x00011100ff0417ac */ /* 0x000ee20008000a00 */
[----:B------:R-:W-:Y:S07]  /*4750*/  @UP1 UIMAD UR6, UR36, UR38, URZ ;  /* 0x00000026240612a4 */ /* 0x000fee000f8e02ff */
[----:B------:R-:W-:Y:S01]  /*4760*/  @!P1 PRMT R74, R0, 0x7610, R74 ;  /* 0x00007610004a9816 */ /* 0x000fe2000000004a */
[----:B---3--:R-:W-:Y:S06]  /*4770*/  @UP1 UIMAD.WIDE UR4, UR6, 0x4, UR4 ;  /* 0x00000004060418a5 */ /* 0x008fec000f8e0204 */
[----:B-----5:R-:W-:Y:S01]  /*4780*/  IMAD.U32 R40, RZ, RZ, UR4 ;  /* 0x00000004ff287e24 */ /* 0x020fe2000f8e00ff */
[----:B------:R-:W-:Y:S04]  /*4790*/  MOV R41, UR5 ;  /* 0x0000000500297c02 */ /* 0x000fe80008000f00 */
[----:B------:R-:W3:Y:S01]  /*47a0*/  @!UP1 LDCU UR4, c[0x0][0x880] ;  /* 0x00011000ff0497ac */ /* 0x000ee20008000800 */
[----:B--2---:R4:W5:Y:S02]  /*47b0*/  @P1 LDG.E R40, desc[UR8][R40.64] ;  /* 0x0000000828281981 */ /* 0x004964000c1e1900 */
[----:B---34-:R-:W-:Y:S07]  /*47c0*/  @!P1 IMAD.U32 R40, RZ, RZ, UR4 ;  /* 0x00000004ff289e24 */ /* 0x018fee000f8e00ff */
.L_x_80:
[----:B-----5:R-:W-:Y:S01]  /*47d0*/  @!P0 ISETP.EQ.AND P2, PT, R40, RZ, PT ;  /* 0x000000ff2800820c */ /* 0x020fe20003f42270 */
[----:B------:R-:W-:Y:S01]  /*47e0*/  @!UPT UIADD3 URZ, UPT, UPT, URZ, URZ, URZ ;  /* 0x000000fffffff290 */ /* 0x000fe2000fffe0ff */
[----:B------:R-:W-:Y:S11]  /*47f0*/  @!P0 BRA `(.L_x_81) ;  /* 0x0000000000148947 */ /* 0x000ff60003800000 */
[----:B------:R-:W-:Y:S02]  /*4800*/  LOP3.LUT P0, RZ, R74, 0xff, RZ, 0xc0, !PT ;  /* 0x000000ff4aff7812 */ /* 0x000fe4000780c0ff */
[----:B------:R-:W-:Y:S04]  /*4810*/  PLOP3.LUT P2, PT, PT, PT, UP1, 0x80, 0x8 ;  /* 0x000000000008781c */ /* 0x000fe80003f4f018 */
[----:B------:R-:W-:Y:S07]  /*4820*/  PLOP3.LUT P2, PT, P2, PT, PT, 0x8, 0x80 ;  /* 0x000000000080781c */ /* 0x000fee000174e170 */
[----:B------:R-:W-:Y:S11]  /*4830*/  @P0 ISETP.EQ.AND P2, PT, R40, RZ, PT ;  /* 0x000000ff2800020c */ /* 0x000ff60003f42270 */
[----:B------:R-:W-:Y:S02]  /*4840*/  @!UPT UIADD3 URZ, UPT, UPT, URZ, URZ, URZ ;  /* 0x000000fffffff290 */ /* 0x000fe4000fffe0ff */
.L_x_81:
[----:B------:R-:W3:Y:S01]  /*4850*/  SYNCS.PHASECHK.TRANS64.TRYWAIT P0, [UR21+0x70], R4 ;  /* 0x00007004ff0075a7 */ /* 0x000ee20008001115 */
[----:B------:R-:W-:Y:S04]  /*4860*/  ELECT P1, URZ, PT ;  /* 0x0000000000ff782f */ /* 0x000fe80003820000 */
[----:B------:R-:W-:Y:S01]  /*4870*/  PLOP3.LUT P1, PT, P2, P1, PT, 0xf2, 0x2f ;  /* 0x00000000002f781c */ /* 0x000fe20001723e72 */
[----:B------:R-:W-:Y:S01]  /*4880*/  @!UPT UIADD3 URZ, UPT, UPT, URZ, URZ, URZ ;  /* 0x000000fffffff290 */ /* 0x000fe2000fffe0ff */
[----:B---3--:R-:W-:Y:S11]  /*4890*/  @!P0 BRA `(.L_x_82) ;  /* 0x0000005400a48947 */ /* 0x008ff60003800000 */
.L_x_165:
[----:B--2---:R-:W-:Y:S01]  /*48a0*/  @!P1 IADD3 R2, P0, PT, R12, 0x580, RZ ;  /* 0x000005800c029810 */ /* 0x004fe20007f1e0ff */
[----:B------:R-:W-:Y:S01]  /*48b0*/  VOTEU.ALL UP0, P1 ;  /* 0x0000000000ff7886 */ /* 0x000fe20000800000 */
[----:B------:R-:W-:Y:S01]  /*48c0*/  UMOV UR6, 0x0 ;  /* 0x0000000000067882 */ /* 0x000fe20000000000 */
[----:B------:R-:W-:Y:S01]  /*48d0*/  UMOV UR7, 0x10000000 ;  /* 0x1000000000077882 */ /* 0x000fe20000000000 */
[----:B------:R-:W-:Y:S01]  /*48e0*/  @!P1 R2UR UR5, R2 ;  /* 0x00000000020592ca */ /* 0x000fe200000e0000 */
[----:B------:R-:W-:Y:S01]  /*48f0*/  @!P1 IMAD.X R0, RZ, RZ, R13, P0 ;  /* 0x000000ffff009224 */ /* 0x000fe200000e060d */
[----:B------:R-:W-:Y:S01]  /*4900*/  @!UP0 UIADD3 UR32, UPT, UPT, UR21, 0x200, URZ ;  /* 0x0000020015208890 */ /* 0x000fe2000fffe0ff */
[----:B------:R-:W-:Y:S03]  /*4910*/  VOTEU.ALL UP0, P1 ;  /* 0x0000000000ff7886 */ /* 0x000fe60000800000 */
[----:B------:R-:W-:Y:S01]  /*4920*/  @!P1 R2UR UR4, R0 ;  /* 0x00000000000492ca */ /* 0x000fe200000e0000 */
[----:B------:R-:W-:Y:S06]  /*4930*/  @!P1 IMAD.MOV.U32 R0, RZ, RZ, 0x1000 ;  /* 0x00001000ff009424 */ /* 0x000fec00078e00ff */
[----:B------:R-:W-:Y:S06]  /*4940*/  IMAD.U32 R6, RZ, RZ, UR5 ;  /* 0x00000005ff067e24 */ /* 0x000fec000f8e00ff */
[----:B------:R-:W-:Y:S01]  /*4950*/  IMAD.U32 R7, RZ, RZ, UR4 ;  /* 0x00000004ff077e24 */ /* 0x000fe2000f8e00ff */
[----:B------:R-:W-:Y:S04]  /*4960*/  @!P1 R2UR UR4, R6 ;  /* 0x00000000060492ca */ /* 0x000fe800000e0000 */
[----:B------:R-:W-:Y:S11]  /*4970*/  @!P1 R2UR UR5, R7 ;  /* 0x00000000070592ca */ /* 0x000ff600000e0000 */
[----:B------:R-:W-:Y:S02]  /*4980*/  @!UPT UIADD3 URZ, UPT, UPT, URZ, URZ, URZ ;  /* 0x000000fffffff290 */ /* 0x000fe4000fffe0ff */
[----:B------:R2:W-:Y:S01]  /*4990*/  @!UP0 UTMALDG.3D [UR32], [UR4], desc[UR6] ;  /* 0x00000620040085b4 */ /* 0x0005e20008011000 */
[----:B------:R3:W-:Y:S01]  /*49a0*/  @!P1 SYNCS.ARRIVE.TRANS64.RED.A0TR RZ, [UR21+0x50], R0 ;  /* 0x00005000ffff99a7 */ /* 0x0007e20008300415 */
[----:B--2---:R-:W-:Y:S09]  /*49b0*/  UPRMT UR4, UR45, 0x654, UR33 ;  /* 0x000006542d047896 */ /* 0x004ff20008000021 */
[----:B------:R-:W-:Y:S01]  /*49c0*/  SYNCS.ARRIVE.TRANS64.RED.A1T0 RZ, [UR4], RZ ;  /* 0x000000ffffff79a7 */ /* 0x000fe20008100404 */
[----:B------:R-:W2:Y:S02]  /*49d0*/  SYNCS.PHASECHK.TRANS64.TRYWAIT P0, [UR21+0x78], R4 ;  /* 0x00007804ff0075a7 */ /* 0x000ea40008001115 */
[----:B--23--:R-:W-:Y:S05]  /*49e0*/  @!P0 BRA `(.L_x_83) ;  /* 0x0000005400688947 */ /* 0x00cfea0003800000 */
.L_x_167:
[----:B------:R-:W-:Y:S01]  /*49f0*/  @!P1 IADD3 R2, P0, PT, R12, 0x580, RZ ;  /* 0x000005800c029810 */ /* 0x000fe20007f1e0ff */
[----:B------:R-:W-:Y:S01]  /*4a00*/  VOTEU.ALL UP0, P1 ;  /* 0x0000000000ff7886 */ /* 0x000fe20000800000 */
[----:B------:R-:W-:Y:S01]  /*4a10*/  UMOV UR6, 0x0 ;  /* 0x0000000000067882 */ /* 0x000fe20000000000 */
[----:B------:R-:W-:Y:S01]  /*4a20*/  UMOV UR7, 0x10000000 ;  /* 0x1000000000077882 */ /* 0x000fe20000000000 */
[----:B------:R-:W-:Y:S01]  /*4a30*/  @!P1 R2UR UR5, R2 ;  /* 0x00000000020592ca */ /* 0x000fe200000e0000 */
[----:B--2---:R-:W-:Y:S01]  /*4a40*/  @!P1 IMAD.X R0, RZ, RZ, R13, P0 ;  /* 0x000000ffff009224 */ /* 0x004fe200000e060d */
[----:B------:R-:W-:Y:S02]  /*4a50*/  @!UP0 UIADD3 UR26, UPT, UPT, UR34, 0x40, URZ ;  /* 0x00000040221a8890 */ /* 0x000fe4000fffe0ff */
[----:B------:R-:W-:Y:S02]  /*4a60*/  @!UP0 UIADD3 UR24, UPT, UPT, UR21, 0x1200, URZ ;  /* 0x0000120015188890 */ /* 0x000fe4000fffe0ff */
[----:B------:R-:W-:Y:S01]  /*4a70*/  @!P1 R2UR UR4, R0 ;  /* 0x00000000000492ca */ /* 0x000fe200000e0000 */
[----:B------:R-:W-:Y:S01]  /*4a80*/  VOTEU.ALL UP0, P1 ;  /* 0x0000000000ff7886 */ /* 0x000fe20000800000 */
[----:B------:R-:W-:Y:S01]  /*4a90*/  UMOV UR27, UR35 ;  /* 0x00000023001b7c82 */ /* 0x000fe20008000000 */
[----:B------:R-:W-:Y:S01]  /*4aa0*/  UMOV UR28, UR36 ;  /* 0x00000024001c7c82 */ /* 0x000fe20008000000 */
[----:B------:R-:W-:Y:S03]  /*4ab0*/  @!P1 IMAD.MOV.U32 R0, RZ, RZ, 0x1000 ;  /* 0x00001000ff009424 */ /* 0x000fe600078e00ff */
        /* <DEDUP_REMOVED lines=11> */
.L_x_169:
[----:B------:R-:W-:Y:S01]  /*4b70*/  @!P1 IADD3 R2, P0, PT, R12, 0x580, RZ ;  /* 0x000005800c029810 */ /* 0x000fe20007f1e0ff */
[----:B------:R-:W-:Y:S01]  /*4b80*/  VOTEU.ALL UP0, P1 ;  /* 0x0000000000ff7886 */ /* 0x000fe20000800000 */
[----:B------:R-:W-:Y:S01]  /*4b90*/  UMOV UR6, 0x0 ;  /* 0x0000000000067882 */ /* 0x000fe20000000000 */
[----:B------:R-:W-:Y:S01]  /*4ba0*/  UMOV UR7, 0x10000000 ;  /* 0x1000000000077882 */ /* 0x000fe20000000000 */
[----:B------:R-:W-:Y:S01]  /*4bb0*/  @!P1 R2UR UR5, R2 ;  /* 0x00000000020592ca */ /* 0x000fe200000e0000 */
[----:B--2---:R-:W-:Y:S01]  /*4bc0*/  @!P1 IMAD.X R0, RZ, RZ, R13, P0 ;  /* 0x000000ffff009224 */ /* 0x004fe200000e060d */
[----:B------:R-:W-:Y:S01]  /*4bd0*/  @!UP0 UIADD3 UR18, UPT, UPT, UR34, 0x80, URZ ;  /* 0x0000008022128890 */ /* 0x000fe2000fffe0ff */
[----:B------:R-:W-:Y:S01]  /*4be0*/  VIADD R10, R10, 0x1 ;  /* 0x000000010a0a7836 */ /* 0x000fe20000000000 */
        /* <DEDUP_REMOVED lines=17> */
.L_x_171:
[----:B------:R-:W-:Y:S01]  /*4d00*/  @!P1 IADD3 R2, P0, PT, R12, 0x580, RZ ;  /* 0x000005800c029810 */ /* 0x000fe20007f1e0ff */
[----:B------:R-:W-:Y:S01]  /*4d10*/  VOTEU.ALL UP0, P1 ;  /* 0x0000000000ff7886 */ /* 0x000fe20000800000 */
[----:B------:R-:W-:Y:S01]  /*4d20*/  UMOV UR6, 0x0 ;  /* 0x0000000000067882 */ /* 0x000fe20000000000 */
[----:B------:R-:W-:Y:S01]  /*4d30*/  UMOV UR7, 0x10000000 ;  /* 0x1000000000077882 */ /* 0x000fe20000000000 */
[----:B------:R-:W-:Y:S01]  /*4d40*/  @!P1 R2UR UR5, R2 ;  /* 0x00000000020592ca */ /* 0x000fe200000e0000 */
[----:B--2---:R-:W-:Y:S01]  /*4d50*/  @!P1 IMAD.X R0, RZ, RZ, R13, P0 ;  /* 0x000000ffff009224 */ /* 0x004fe200000e060d */
[----:B------:R-:W-:Y:S01]  /*4d60*/  @!UP0 UIADD3 UR10, UPT, UPT, UR34, 0xc0, URZ ;  /* 0x000000c0220a8890 */ /* 0x000fe2000fffe0ff */
[----:B------:R-:W-:Y:S01]  /*4d70*/  R2UR UR18, R76 ;  /* 0x000000004c1272ca */ /* 0x000fe200000e0000 */
[----:B------:R-:W-:Y:S01]  /*4d80*/  @!UP0 UIADD3 UR8, UPT, UPT, UR21, 0x3200, URZ ;  /* 0x0000320015088890 */ /* 0x000fe2000fffe0ff */
[----:B------:R-:W-:Y:S01]  /*4d90*/  R2UR UR16, R77 ;  /* 0x000000004d1072ca */ /* 0x000fe200000e0000 */
[----:B------:R-:W-:Y:S01]  /*4da0*/  @!UP0 UIADD3 UR9, UPT, UPT, UR21, 0x68, URZ ;  /* 0x0000006815098890 */ /* 0x000fe2000fffe0ff */
[----:B------:R-:W-:Y:S01]  /*4db0*/  @!P1 R2UR UR4, R0 ;  /* 0x00000000000492ca */ /* 0x000fe200000e0000 */
[----:B------:R-:W-:Y:S01]  /*4dc0*/  VOTEU.ALL UP0, P1 ;  /* 0x0000000000ff7886 */ /* 0x000fe20000800000 */
[----:B------:R-:W-:Y:S01]  /*4dd0*/  UMOV UR11, UR35 ;  /* 0x00000023000b7c82 */ /* 0x000fe20008000000 */
[----:B------:R-:W-:Y:S01]  /*4de0*/  UMOV UR12, UR36 ;  /* 0x00000024000c7c82 */ /* 0x000fe20008000000 */
[C---:B------:R-:W-:Y:S01]  /*4df0*/  ISETP.NE.AND P0, PT, R10.reuse, 0x2, PT ;  /* 0x000000020a00780c */ /* 0x040fe20003f05270 */
[----:B------:R-:W-:Y:S01]  /*4e00*/  UMOV UR36, UR29 ;  /* 0x0000001d00247c82 */ /* 0x000fe20008000000 */
[----:B------:R-:W-:Y:S01]  /*4e10*/  IMAD.U32 R4, RZ, RZ, UR5 ;  /* 0x00000005ff047e24 */ /* 0x000fe2000f8e00ff */
[----:B------:R-:W-:Y:S01]  /*4e20*/  LOP3.LUT R11, R11, 0x1, RZ, 0x3c, !PT ;  /* 0x000000010b0b7812 */ /* 0x000fe200078e3cff */
[----:B------:R-:W-:Y:S01]  /*4e30*/  UPLOP3.LUT UP4, UPT, UPT, UPT, UPT, 0x80, 0x8 ;  /* 0x000000000008789c */ /* 0x000fe20003f8f070 */
[----:B------:R-:W-:Y:S01]  /*4e40*/  SEL R0, RZ, 0x1, P0 ;  /* 0x00000001ff007807 */ /* 0x000fe20000000000 */
[----:B------:R-:W-:Y:S01]  /*4e50*/  UIADD3 UR31, UPT, UPT, UR13, UR18, URZ ;  /* 0x000000120d1f7290 */ /* 0x000fe2000fffe0ff */
[----:B------:R-:W-:Y:S01]  /*4e60*/  SEL R10, R10, RZ, P0 ;  /* 0x000000ff0a0a7207 */ /* 0x000fe20000000000 */
[----:B------:R-:W-:Y:S01]  /*4e70*/  UIADD3 UR30, UPT, UPT, UR14, UR16, URZ ;  /* 0x000000100e1e7290 */ /* 0x000fe2000fffe0ff */
[----:B------:R-:W-:Y:S01]  /*4e80*/  IMAD.U32 R5, RZ, RZ, UR4 ;  /* 0x00000004ff057e24 */ /* 0x000fe2000f8e00ff */
[----:B------:R-:W-:Y:S02]  /*4e90*/  @!P1 R2UR UR4, R4 ;  /* 0x00000000040492ca */ /* 0x000fe400000e0000 */
[----:B------:R-:W-:Y:S02]  /*4ea0*/  LOP3.LUT R9, R9, R0, RZ, 0x3c, !PT ;  /* 0x0000000009097212 */ /* 0x000fe400078e3cff */
[----:B------:R-:W-:Y:S11]  /*4eb0*/  @!P1 R2UR UR5, R5 ;  /* 0x00000000050592ca */ /* 0x000ff600000e0000 */
[----:B------:R-:W-:Y:S02]  /*4ec0*/  @!UPT UIADD3 URZ, UPT, UPT, URZ, URZ, URZ ;  /* 0x000000fffffff290 */ /* 0x000fe4000fffe0ff */
[----:B------:R2:W-:Y:S01]  /*4ed0*/  @!UP0 UTMALDG.3D [UR8], [UR4], desc[UR6] ;  /* 0x00000608040085b4 */ /* 0x0005e20008011000 */
[----:B------:R2:W-:Y:S01]  /*4ee0*/  @!P1 SYNCS.ARRIVE.TRANS64.RED.A0TR RZ, [UR21+0x68], R3 ;  /* 0x00006803ffff99a7 */ /* 0x0005e20008300415 */
[----:B------:R-:W-:Y:S01]  /*4ef0*/  SYNCS.ARRIVE.TRANS64.RED.A1T0 RZ, [UR43], RZ ;  /* 0x000000ffffff79a7 */ /* 0x000fe2000810042b */
[----:B------:R-:W-:Y:S05]  /*4f00*/  BRA.U UP2, `(.L_x_86) ;  /* 0xfffffff1024c7547 */ /* 0x000fea000b83ffff */
[----:B------:R-:W-:-:S04]  /*4f10*/  SHF.L.U32 R2, R11, 0x1f, RZ ;  /* 0x0000001f0b027819 */ /* 0x000fc800000006ff */
[----:B------:R-:W3:Y:S02]  /*4f20*/  SYNCS.PHASECHK.TRANS64.TRYWAIT P0, [UR21+0x70], R2 ;  /* 0x00007002ff0075a7 */ /* 0x000ee40008001115 */
[----:B---3--:R-:W-:Y:S05]  /*4f30*/  @!P0 BRA `(.L_x_87) ;  /* 0x00000050005c8947 */ /* 0x008fea0003800000 */
.L_x_173:
[----:B------:R-:W4:Y:S02]  /*4f40*/  SYNCS.PHASECHK.TRANS64.TRYWAIT P0, [UR21+0x78], R2 ;  /* 0x00007802ff0075a7 */ /* 0x000f240008001115 */
[----:B----4-:R-:W-:Y:S05]  /*4f50*/  @!P0 BRA `(.L_x_88) ;  /* 0x00000050006c8947 */ /* 0x010fea0003800000 */
.L_x_175:
[----:B------:R-:W4:Y:S02]  /*4f60*/  SYNCS.PHASECHK.TRANS64.TRYWAIT P0, [UR21+0x80], R2 ;  /* 0x00008002ff0075a7 */ /* 0x000f240008001115 */
[----:B----4-:R-:W-:Y:S05]  /*4f70*/  @!P0 BRA `(.L_x_89) ;  /* 0x00000050007c8947 */ /* 0x010fea0003800000 */
.L_x_177:
[----:B---3--:R-:W-:-:S07]  /*4f80*/  MOV R0, UR21 ;  /* 0x0000001500007c02 */ /* 0x008fce0008000f00 */
.L_x_90:
[----:B---3--:R-:W-:-:S04]  /*4f90*/  SHF.L.U32 R2, R11, 0x1f, RZ ;  /* 0x0000001f0b027819 */ /* 0x008fc800000006ff */
[----:B------:R3:W4:Y:S03]  /*4fa0*/  SYNCS.PHASECHK.TRANS64.TRYWAIT P0, [R0+URZ+0x88], R2 ;  /* 0x00008802000075a7 */ /* 0x00072600080011ff */
[----:B----4-:R-:W-:Y:S05]  /*4fb0*/  @!P0 NANOSLEEP.SYNCS 0x989680 ;  /* 0x009896800000895d */ /* 0x010fea0003900000 */
[----:B------:R-:W4:Y:S02]  /*4fc0*/  @!P0 SYNCS.PHASECHK.TRANS64 P0, [R0+URZ+0x88], R2 ;  /* 0x00008802000085a7 */ /* 0x000f2400080010ff */
[----:B-12-4-:R-:W-:Y:S05]  /*4fd0*/  @P0 EXIT ;  /* 0x000000000000094d */ /* 0x016fea0003800000 */
[----:B------:R-:W-:Y:S05]  /*4fe0*/  BRA `(.L_x_90) ;  /* 0xfffffffc00e87947 */ /* 0x000fea000383ffff */
.L_x_75:
[----:B------:R-:W-:-:S06]  /*4ff0*/  UISETP.GE.AND UP0, UPT, UR18, 0x4, UPT ;  /* 0x000000041200788c */ /* 0x000fcc000bf06270 */
[----:B------:R-:W-:-:S13]  /*5000*/  PLOP3.LUT P0, PT, PT, PT, UP0, 0x80, 0x8 ;  /* 0x000000000008781c */ /* 0x000fda0003f0f008 */
[----:B-1----:R-:W-:Y:S05]  /*5010*/  @!P0 EXIT ;  /* 0x000000000000894d */ /* 0x002fea0003800000 */
[----:B------:R-:W-:Y:S01]  /*5020*/  BAR.SYNC.DEFER_BLOCKING 0x6, 0xa0 ;  /* 0x0182800000007b1d */ /* 0x000fe20000010000 */
[C---:B------:R-:W-:Y:S01]  /*5030*/  IMAD.SHL.U32 R7, R85.reuse, 0x40, RZ ;  /* 0x0000004055077824 */ /* 0x040fe200078e00ff */
[C---:B------:R-:W-:Y:S01]  /*5040*/  LOP3.LUT R87, R85.reuse, 0x60, RZ, 0xc0, !PT ;  /* 0x0000006055577812 */ /* 0x040fe200078ec0ff */
[C---:B------:R-:W-:Y:S02]  /*5050*/  IMAD.SHL.U32 R4, R85.reuse, 0x20, RZ ;  /* 0x0000002055047824 */ /* 0x040fe400078e00ff */
[----:B------:R-:W-:Y:S02]  /*5060*/  HFMA2 R36, -RZ, RZ, 0, 0 ;  /* 0x00000000ff247431 */ /* 0x000fe400000001ff */
[----:B------:R-:W-:Y:S01]  /*5070*/  IMAD.SHL.U32 R5, R85, 0x8, RZ ;  /* 0x0000000855057824 */ /* 0x000fe200078e00ff */
[----:B------:R-:W-:Y:S01]  /*5080*/  UMOV UR44, 0x400 ;  /* 0x00000400002c7882 */ /* 0x000fe20000000000 */
[----:B------:R-:W1:Y:S01]  /*5090*/  LDC.64 R72, c[0x0][0x8b0] ;  /* 0x00022c00ff487b82 */ /* 0x000e620000000a00 */
[----:B------:R-:W-:Y:S01]  /*50a0*/  ULEA UR44, UR45, UR44, 0x18 ;  /* 0x0000002c2d2c7291 */ /* 0x000fe2000f8ec0ff */
[----:B------:R-:W-:Y:S01]  /*50b0*/  LOP3.LUT R6, R7, 0x180, RZ, 0xc0, !PT ;  /* 0x0000018007067812 */ /* 0x000fe200078ec0ff */
[C---:B------:R-:W-:Y:S01]  /*50c0*/  IMAD.U32 R37, R85.reuse, 0x10000, RZ ;  /* 0x0001000055257824 */ /* 0x040fe200078e00ff */
[----:B------:R-:W-:Y:S01]  /*50d0*/  LOP3.LUT R4, R4, 0xc00, RZ, 0xc0, !PT ;  /* 0x00000c0004047812 */ /* 0x000fe200078ec0ff */
[----:B------:R-:W-:Y:S01]  /*50e0*/  UIADD3 UR4, UPT, UPT, UR44, 0x4200, URZ ;  /* 0x000042002c047890 */ /* 0x000fe2000fffe0ff */
[----:B------:R-:W-:Y:S01]  /*50f0*/  LOP3.LUT R5, R6, 0x30, R5, 0xf8, !PT ;  /* 0x0000003006057812 */ /* 0x000fe200078ef805 */
[----:B------:R-:W-:Y:S01]  /*5100*/  IMAD.SHL.U32 R6, R85, 0x2, RZ ;  /* 0x0000000255067824 */ /* 0x000fe200078e00ff */
[----:B------:R-:W2:Y:S01]  /*5110*/  LDC.64 R70, c[0x0][0x8a8] ;  /* 0x00022a00ff467b82 */ /* 0x000ea20000000a00 */
[----:B------:R-:W-:Y:S01]  /*5120*/  LOP3.LUT R4, R4, 0x40, R7, 0xf8, !PT ;  /* 0x0000004004047812 */ /* 0x000fe200078ef807 */
[----:B------:R-:W-:Y:S01]  /*5130*/  UIADD3 UR5, UPT, UPT, UR44, 0x200, URZ ;  /* 0x000002002c057890 */ /* 0x000fe2000fffe0ff */
[----:B------:R-:W-:Y:S01]  /*5140*/  LOP3.LUT R37, R37, 0x600000, RZ, 0xc0, !PT ;  /* 0x0060000025257812 */ /* 0x000fe200078ec0ff */
[----:B------:R-:W-:Y:S01]  /*5150*/  IMAD.MOV.U32 R84, RZ, RZ, RZ ;  /* 0x000000ffff547224 */ /* 0x000fe200078e00ff */
[----:B------:R-:W-:Y:S01]  /*5160*/  LOP3.LUT R85, R85, 0x2, RZ, 0xc0, !PT ;  /* 0x0000000255557812 */ /* 0x000fe200078ec0ff */
[----:B------:R-:W-:Y:S01]  /*5170*/  IMAD.MOV.U32 R79, RZ, RZ, RZ ;  /* 0x000000ffff4f7224 */ /* 0x000fe200078e00ff */
[----:B------:R-:W-:-:S02]  /*5180*/  LOP3.LUT R5, R5, 0x20, R6, 0x78, !PT ;  /* 0x0000002005057812 */ /* 0x000fc400078e7806 */
[----:B------:R-:W-:Y:S01]  /*5190*/  CS2R R82, SRZ ;  /* 0x0000000000527805 */ /* 0x000fe2000001ff00 */
[----:B------:R-:W3:Y:S01]  /*51a0*/  LDS R0, [UR44+0x150] ;  /* 0x0001502cff007984 */ /* 0x000ee20008000800 */
[----:B------:R-:W-:Y:S01]  /*51b0*/  LOP3.LUT R4, R4, 0x200, R7, 0xf8, !PT ;  /* 0x0000020004047812 */ /* 0x000fe200078ef807 */
[----:B------:R-:W-:Y:S01]  /*51c0*/  IMAD.U32 R88, RZ, RZ, UR5 ;  /* 0x00000005ff587e24 */ /* 0x000fe2000f8e00ff */
[----:B------:R-:W-:Y:S01]  /*51d0*/  MOV R81, RZ ;  /* 0x000000ff00517202 */ /* 0x000fe20000000f00 */
[----:B------:R-:W-:Y:S01]  /*51e0*/  IMAD.MOV R80, RZ, RZ, -R85 ;  /* 0x000000ffff507224 */ /* 0x000fe200078e0a55 */
[----:B------:R-:W-:Y:S01]  /*51f0*/  LOP3.LUT R69, R4, R5, RZ, 0xfc, !PT ;  /* 0x0000000504457212 */ /* 0x000fe200078efcff */
[----:B------:R-:W-:Y:S01]  /*5200*/  IMAD.U32 R86, RZ, RZ, UR4 ;  /* 0x00000004ff567e24 */ /* 0x000fe2000f8e00ff */
[----:B------:R-:W4:Y:S01]  /*5210*/  LDCU UR58, c[0x0][0x370] ;  /* 0x00006e00ff3a77ac */ /* 0x000f220008000800 */
[----:B------:R-:W1:Y:S01]  /*5220*/  LDCU.64 UR62, c[0x0][0x348] ;  /* 0x00006900ff3e77ac */ /* 0x000e620008000a00 */
[----:B------:R-:W1:Y:S01]  /*5230*/  LDCU UR43, c[0x0][0xb0c] ;  /* 0x00016180ff2b77ac */ /* 0x000e620008000800 */
[----:B------:R-:W1:Y:S01]  /*5240*/  LDCU UR39, c[0x0][0xb30] ;  /* 0x00016600ff2777ac */ /* 0x000e620008000800 */
[----:B------:R-:W1:Y:S01]  /*5250*/  LDCU.64 UR56, c[0x0][0x888] ;  /* 0x00011100ff3877ac */ /* 0x000e620008000a00 */
[----:B------:R-:W1:Y:S01]  /*5260*/  LDCU.64 UR40, c[0x0][0xb28] ;  /* 0x00016500ff2877ac */ /* 0x000e620008000a00 */
[----:B------:R-:W1:Y:S01]  /*5270*/  LDCU.64 UR60, c[0x0][0x890] ;  /* 0x00011200ff3c77ac */ /* 0x000e620008000a00 */
[----:B------:R-:W1:Y:S01]  /*5280*/  LDCU.128 UR52, c[0x0][0xb10] ;  /* 0x00016200ff3477ac */ /* 0x000e620008000c00 */
[----:B------:R-:W1:Y:S02]  /*5290*/  LDCU UR47, c[0x0][0x374] ;  /* 0x00006e80ff2f77ac */ /* 0x000e640008000800 */
[----:B-1234-:R-:W-:-:S07]  /*52a0*/  IMAD.IADD R37, R0, 0x1, R37 ;  /* 0x0000000100257824 */ /* 0x01efce00078e0225 */
.L_x_132:
[----:B------:R-:W-:Y:S02]  /*52b0*/  LEA R3, R79, UR44, 0x3 ;  /* 0x0000002c4f037c11 */ /* 0x000fe4000f8e18ff */
[----:B------:R-:W-:Y:S02]  /*52c0*/  SHF.L.U32 R0, R83, 0x1f, RZ ;  /* 0x0000001f53007819 */ /* 0x000fe400000006ff */
[----:B-1----:R-:W-:Y:S02]  /*52d0*/  LEA R4, R79, UR44, 0x4 ;  /* 0x0000002c4f047c11 */ /* 0x002fe4000f8e20ff */
[----:B------:R-:W1:Y:S02]  /*52e0*/  SYNCS.PHASECHK.TRANS64.TRYWAIT P0, [R3+URZ+0xa0], R0 ;  /* 0x0000a000030075a7 */ /* 0x000e6400080011ff */
[----:B-1----:R-:W-:Y:S05]  /*52f0*/  @!P0 BRA `(.L_x_91) ;  /* 0x0000004c00b48947 */ /* 0x002fea0003800000 */
.L_x_178:
        /* <DEDUP_REMOVED lines=8> */
[----:B--2---:R-:W-:Y:S11]  /*5380*/  LOP3.LUT P0, RZ, R6, 0x1, RZ, 0xc0, !PT ;  /* 0x0000000106ff7812 */ /* 0x004ff6000780c0ff */
[----:B------:R-:W-:Y:S02]  /*5390*/  @!UPT UIADD3 URZ, UPT, UPT, URZ, URZ, URZ ;  /* 0x000000fffffff290 */ /* 0x000fe4000fffe0ff */
[----:B---3--:R-:W-:Y:S01]  /*53a0*/  VOTEU.ANY UP1, P0 ;  /* 0x0000000000ff7886 */ /* 0x008fe20000020100 */
[----:B------:R-:W-:Y:S01]  /*53b0*/  PLOP3.LUT P0, PT, PT, PT, UP1, 0x80, 0x8 ;  /* 0x000000000008781c */ /* 0x000fe20003f0f018 */
[----:B------:R-:W-:Y:S11]  /*53c0*/  UP2UR UR46, UPR, URZ, 0x2 ;  /* 0x00000002ff2e7883 */ /* 0x000ff60008000000 */
[----:B------:R-:W-:Y:S01]  /*53d0*/  @!UPT UIADD3 URZ, UPT, UPT, URZ, URZ, URZ ;  /* 0x000000fffffff290 */ /* 0x000fe2000fffe0ff */
[----:B-1----:R-:W-:Y:S02]  /*53e0*/  @P0 SHF.R.U32.HI R0, RZ, 0x10, R5 ;  /* 0x00000010ff000819 */ /* 0x002fe40000011605 */
        /* <DEDUP_REMOVED lines=12> */
[----:B------:R-:W2:Y:S01]  /*54b0*/  LDCU UR12, c[0x0][0xb20] ;  /* 0x00016400ff0c77ac */ /* 0x000ea20008000800 */
[----:B------:R-:W-:Y:S02]  /*54c0*/  UIMAD.WIDE.U32 UR4, UR47, UR55, URZ ;  /* 0x000000372f0472a5 */ /* 0x000fe4000f8e00ff */
[----:B------:R-:W-:Y:S02]  /*54d0*/  UIMAD.WIDE.U32 UR6, UR58, UR52, URZ ;  /* 0x000000343a0672a5 */ /* 0x000fe4000f8e00ff */
[----:B------:R-:W-:Y:S02]  /*54e0*/  UISETP.NE.AND UP0, UPT, UR54, 0x1, UPT ;  /* 0x000000013600788c */ /* 0x000fe4000bf05270 */
[----:B------:R-:W-:Y:S02]  /*54f0*/  UIMAD.WIDE.U32 UR8, UR37, UR55, URZ ;  /* 0x00000037250872a5 */ /* 0x000fe4000f8e00ff */
[----:B------:R-:W-:Y:S02]  /*5500*/  UIMAD.WIDE.U32 UR10, UR38, UR52, URZ ;  /* 0x00000034260a72a5 */ /* 0x000fe4000f8e00ff */
[----:B------:R-:W-:Y:S02]  /*5510*/  UISETP.NE.AND UP1, UPT, UR43, 0x1, UPT ;  /* 0x000000012b00788c */ /* 0x000fe4000bf25270 */
[----:B------:R-:W-:Y:S01]  /*5520*/  UISETP.NE.AND UP2, UPT, UR42, 0x1, UPT ;  /* 0x000000012a00788c */ /* 0x000fe2000bf45270 */
[----:B------:R-:W-:Y:S02]  /*5530*/  UMOV UR4, UR5 ;  /* 0x0000000500047c82 */ /* 0x000fe40008000000 */
[----:B--2---:R-:W-:Y:S03]  /*5540*/  USHF.R.U32.HI UR5, URZ, UR12, UR4 ;  /* 0x0000000cff057299 */ /* 0x004fe60008011604 */
[----:B------:R-:W-:Y:S02]  /*5550*/  UMOV UR4, UR7 ;  /* 0x0000000700047c82 */ /* 0x000fe40008000000 */
[----:B------:R-:W-:Y:S02]  /*5560*/  USHF.R.U32.HI UR7, URZ, UR53, UR4 ;  /* 0x00000035ff077299 */ /* 0x000fe40008011604 */
[----:B------:R-:W-:Y:S02]  /*5570*/  USEL UR4, UR47, UR5, !UP0 ;  /* 0x000000052f047287 */ /* 0x000fe4000c000000 */
[----:B------:R-:W-:Y:S01]  /*5580*/  USEL UR7, UR58, UR7, !UP1 ;  /* 0x000000073a077287 */ /* 0x000fe2000c800000 */
[----:B------:R-:W-:Y:S01]  /*5590*/  UMOV UR5, UR9 ;  /* 0x0000000900057c82 */ /* 0x000fe20008000000 */
[----:B------:R-:W-:Y:S02]  /*55a0*/  UIMAD.WIDE.U32 UR8, UR4, UR40, URZ ;  /* 0x00000028040872a5 */ /* 0x000fe4000f8e00ff */
[----:B------:R-:W-:Y:S03]  /*55b0*/  USHF.R.U32.HI UR6, URZ, UR12, UR5 ;  /* 0x0000000cff067299 */ /* 0x000fe60008011605 */
[----:B------:R-:W-:Y:S01]  /*55c0*/  UMOV UR5, UR11 ;  /* 0x0000000b00057c82 */ /* 0x000fe20008000000 */
[----:B------:R-:W-:Y:S02]  /*55d0*/  UIMAD.WIDE.U32 UR10, UR7, UR40, URZ ;  /* 0x00000028070a72a5 */ /* 0x000fe4000f8e00ff */
[----:B------:R-:W-:Y:S02]  /*55e0*/  USHF.R.U32.HI UR12, URZ, UR53, UR5 ;  /* 0x00000035ff0c7299 */ /* 0x000fe40008011605 */
[----:B------:R-:W-:Y:S01]  /*55f0*/  USEL UR6, UR37, UR6, !UP0 ;  /* 0x0000000625067287 */ /* 0x000fe2000c000000 */
[----:B------:R-:W-:Y:S02]  /*5600*/  UMOV UR5, UR9 ;  /* 0x0000000900057c82 */ /* 0x000fe40008000000 */
[----:B------:R-:W-:Y:S01]  /*5610*/  UMOV UR10, UR11 ;  /* 0x0000000b000a7c82 */ /* 0x000fe20008000000 */
[----:B------:R-:W-:Y:S02]  /*5620*/  @UP2 USHF.R.U32.HI UR4, URZ, UR41, UR5 ;  /* 0x00000029ff042299 */ /* 0x000fe40008011605 */
[----:B------:R-:W-:Y:S02]  /*5630*/  @UP2 USHF.R.U32.HI UR7, URZ, UR41, UR10 ;  /* 0x00000029ff072299 */ /* 0x000fe4000801160a */
[----:B------:R-:W-:Y:S02]  /*5640*/  UIMAD UR4, UR42, UR4, URZ ;  /* 0x000000042a0472a4 */ /* 0x000fe4000f8e02ff */
[----:B------:R-:W-:Y:S02]  /*5650*/  UIMAD.WIDE.U32 UR10, UR6, UR40, URZ ;  /* 0x00000028060a72a5 */ /* 0x000fe4000f8e00ff */
[----:B------:R-:W-:Y:S02]  /*5660*/  USEL UR5, UR38, UR12, !UP1 ;  /* 0x0000000c26057287 */ /* 0x000fe4000c800000 */
[----:B------:R-:W-:Y:S02]  /*5670*/  UIMAD UR8, UR42, UR7, URZ ;  /* 0x000000072a0872a4 */ /* 0x000fe4000f8e02ff */
[----:B------:R-:W-:Y:S03]  /*5680*/  UISETP.GE.AND UP0, UPT, UR6, UR4, UPT ;  /* 0x000000040600728c */ /* 0x000fe6000bf06270 */
[----:B------:R-:W-:Y:S01]  /*5690*/  UMOV UR4, UR11 ;  /* 0x0000000b00047c82 */ /* 0x000fe20008000000 */
[----:B------:R-:W-:Y:S02]  /*56a0*/  UISETP.GE.OR UP0, UPT, UR5, UR8, UP0 ;  /* 0x000000080500728c */ /* 0x000fe40008706670 */
[----:B------:R-:W-:Y:S02]  /*56b0*/  USHF.R.U32.HI UR4, URZ, UR41, UR4 ;  /* 0x00000029ff047299 */ /* 0x000fe40008011604 */
[----:B------:R-:W-:Y:S02]  /*56c0*/  UIMAD.WIDE.U32 UR8, UR5, UR40, URZ ;  /* 0x00000028050872a5 */ /* 0x000fe4000f8e00ff */
[----:B------:R-:W-:Y:S02]  /*56d0*/  USEL UR11, UR6, UR4, !UP2 ;  /* 0x00000004060b7287 */ /* 0x000fe4000d000000 */
[----:B------:R-:W-:Y:S02]  /*56e0*/  UIADD3 UR8, UPT, UPT, -UR5, URZ, URZ ;  /* 0x000000ff05087290 */ /* 0x000fe4000fffe1ff */
[----:B------:R-:W-:Y:S01]  /*56f0*/  UIADD3 UR10, UPT, UPT, -UR11, URZ, URZ ;  /* 0x000000ff0b0a7290 */ /* 0x000fe2000fffe1ff */
[----:B------:R-:W-:Y:S01]  /*5700*/  @!UP0 UMOV UR4, UR9 ;  /* 0x0000000900048c82 */ /* 0x000fe20008000000 */
[----:B------:R-:W-:Y:S02]  /*5710*/  UIADD3 UR9, UPT, UPT, -UR6, URZ, URZ ;  /* 0x000000ff06097290 */ /* 0x000fe4000fffe1ff */
[----:B------:R-:W-:Y:S02]  /*5720*/  @!UP0 USHF.R.U32.HI UR4, URZ, UR41, UR4 ;  /* 0x00000029ff048299 */ /* 0x000fe40008011604 */
[----:B------:R-:W-:Y:S02]  /*5730*/  UIMAD UR10, UR42, UR10, UR6 ;  /* 0x0000000a2a0a72a4 */ /* 0x000fe4000f8e0206 */
[----:B------:R-:W-:Y:S04]  /*5740*/  @!UP0 USEL UR4, UR5, UR4, !UP2 ;  /* 0x0000000405048287 */ /* 0x000fe8000d000000 */
[----:B------:R-:W-:Y:S02]  /*5750*/  @!UP0 UIMAD UR10, UR7, UR10, UR4 ;  /* 0x0000000a070a82a4 */ /* 0x000fe4000f8e0204 */
[----:B------:R-:W-:Y:S02]  /*5760*/  @!UP0 UIADD3 UR11, UPT, UPT, UR11, -UR4, URZ ;  /* 0x800000040b0b8290 */ /* 0x000fe4000fffe0ff */
[----:B------:R-:W-:Y:S02]  /*5770*/  UIMAD UR7, UR43, UR8, UR38 ;  /* 0x000000082b0772a4 */ /* 0x000fe4000f8e0226 */
[----:B------:R-:W-:Y:S02]  /*5780*/  @!UP0 UIMAD UR6, UR11, UR42, UR5 ;  /* 0x0000002a0b0682a4 */ /* 0x000fe4000f8e0205 */
[----:B------:R-:W-:Y:S01]  /*5790*/  UIMAD UR4, UR54, UR9, UR37 ;  /* 0x00000009360472a4 */ /* 0x000fe2000f8e0225 */
[----:B------:R-:W-:Y:S02]  /*57a0*/  @!UP0 UMOV UR5, UR10 ;  /* 0x0000000a00058c82 */ /* 0x000fe40008000000 */
[----:B------:R-:W-:Y:S02]  /*57b0*/  UIMAD UR38, UR5, UR43, UR7 ;  /* 0x0000002b052672a4 */ /* 0x000fe4000f8e0207 */
[----:B------:R-:W-:Y:S11]  /*57c0*/  UIMAD UR37, UR6, UR54, UR4 ;  /* 0x00000036062572a4 */ /* 0x000ff6000f8e0204 */
[----:B------:R-:W-:Y:S01]  /*57d0*/  @!UPT UIADD3 URZ, UPT, UPT, URZ, URZ, URZ ;  /* 0x000000fffffff290 */ /* 0x000fe2000fffe0ff */
.L_x_92:
[----:B------:R-:W-:Y:S01]  /*57e0*/  UISETP.NE.AND UP0, UPT, UR39, 0x1, UPT ;  /* 0x000000012700788c */ /* 0x000fe2000bf05270 */
[----:B------:R-:W-:Y:S01]  /*57f0*/  R2UR UR11, R88 ;  /* 0x00000000580b72ca */ /* 0x000fe200000e0000 */
[----:B------:R-:W-:Y:S01]  /*5800*/  USHF.L.U32 UR50, UR30, 0x6, URZ ;  /* 0x000000061e327899 */ /* 0x000fe200080006ff */
[----:B------:R-:W-:Y:S01]  /*5810*/  IADD3 R79, PT, PT, R79, 0x1, RZ ;  /* 0x000000014f4f7810 */ /* 0x000fe20007ffe0ff */
[----:B------:R-:W-:Y:S07]  /*5820*/  USHF.L.U32 UR49, UR31, 0x8, URZ ;  /* 0x000000081f317899 */ /* 0x000fee00080006ff */
[----:B------:R-:W2:Y:S01]  /*5830*/  @!UP0 LDCU.128 UR12, c[0x0][0xb10] ;  /* 0x00016200ff0c87ac */ /* 0x000ea20008000c00 */
[----:B------:R-:W3:Y:S01]  /*5840*/  @!UP0 LDCU UR5, c[0x0][0xb0c] ;  /* 0x00016180ff0587ac */ /* 0x000ee20008000800 */
[----:B------:R-:W4:Y:S01]  /*5850*/  @!UP0 LDCU UR10, c[0x0][0xb20] ;  /* 0x00016400ff0a87ac */ /* 0x000f220008000800 */
[----:B--2---:R-:W-:Y:S02]  /*5860*/  UIMAD.WIDE.U32 UR8, UR38, UR12, URZ ;  /* 0x0000000c260872a5 */ /* 0x004fe4000f8e00ff */
[----:B------:R-:W-:Y:S02]  /*5870*/  UIMAD.WIDE.U32 UR6, UR37, UR15, URZ ;  /* 0x0000000f250672a5 */ /* 0x000fe4000f8e00ff */
[----:B------:R-:W-:Y:S03]  /*5880*/  @!UP0 UISETP.NE.AND UP1, UPT, UR14, 0x1, UPT ;  /* 0x000000010e00888c */ /* 0x000fe6000bf25270 */
[----:B------:R-:W-:Y:S01]  /*5890*/  @!UP0 UMOV UR4, UR9 ;  /* 0x0000000900048c82 */ /* 0x000fe20008000000 */
[----:B---3--:R-:W-:Y:S02]  /*58a0*/  @!UP0 UISETP.NE.AND UP2, UPT, UR5, 0x1, UPT ;  /* 0x000000010500888c */ /* 0x008fe4000bf45270 */
[----:B------:R-:W-:Y:S01]  /*58b0*/  @!UP0 USHF.R.U32.HI UR4, URZ, UR13, UR4 ;  /* 0x0000000dff048299 */ /* 0x000fe20008011604 */
[----:B------:R-:W-:Y:S02]  /*58c0*/  @!UP0 UMOV UR6, UR7 ;  /* 0x0000000700068c82 */ /* 0x000fe40008000000 */
[----:B----4-:R-:W-:Y:S02]  /*58d0*/  @!UP0 USHF.R.U32.HI UR6, URZ, UR10, UR6 ;  /* 0x0000000aff068299 */ /* 0x010fe40008011606 */
[----:B------:R-:W-:Y:S02]  /*58e0*/  @!UP0 USEL UR7, UR38, UR4, !UP2 ;  /* 0x0000000426078287 */ /* 0x000fe4000d000000 */
[----:B------:R-:W-:Y:S04]  /*58f0*/  @!UP0 USEL UR6, UR37, UR6, !UP1 ;  /* 0x0000000625068287 */ /* 0x000fe8000c800000 */
[----:B------:R-:W-:Y:S02]  /*5900*/  @!UP0 UIADD3 UR4, UPT, UPT, -UR7, UR6, URZ ;  /* 0x0000000607048290 */ /* 0x000fe4000fffe1ff */
[----:B------:R-:W-:Y:S02]  /*5910*/  @!UP0 UIADD3 UR6, UPT, UPT, UR7, -UR6, URZ ;  /* 0x8000000607068290 */ /* 0x000fe4000fffe0ff */
[----:B------:R-:W-:Y:S02]  /*5920*/  @!UP0 UIMAD UR38, UR4, UR5, UR38 ;  /* 0x00000005042682a4 */ /* 0x000fe4000f8e0226 */
[----:B------:R-:W-:Y:S02]  /*5930*/  @!UP0 UIMAD UR37, UR6, UR14, UR37 ;  /* 0x0000000e062582a4 */ /* 0x000fe4000f8e0225 */
[----:B------:R-:W-:Y:S09]  /*5940*/  ULOP3.LUT UP0, URZ, UR11, 0x1b0, URZ, 0xc0, !UPT ;  /* 0x000001b00bff7892 */ /* 0x000ff2000f80c0ff */
[----:B------:R-:W-:Y:S05]  /*5950*/  BRA.U !UP0, `(.L_x_93) ;  /* 0x0000000108407547 */ /* 0x000fea000b800000 */
[----:B------:R-:W2:Y:S01]  /*5960*/  LDCU.64 UR8, c[0x4][0x88] ;  /* 0x01001100ff0877ac */ /* 0x000ea20008000a00 */
[----:B------:R-:W-:Y:S01]  /*5970*/  MOV R3, 0x0 ;  /* 0x0000000000037802 */ /* 0x000fe20000000f00 */
[----:B------:R-:W-:Y:S02]  /*5980*/  HFMA2 R12, -RZ, RZ, 0, 5.9604644775390625e-08 ;  /* 0x00000001ff0c7431 */ /* 0x000fe400000001ff */
[----:B------:R-:W-:Y:S02]  /*5990*/  IMAD.MOV.U32 R8, RZ, RZ, 0x70 ;  /* 0x00000070ff087424 */ /* 0x000fe400078e00ff */
[----:B------:R-:W-:Y:S01]  /*59a0*/  IMAD.MOV.U32 R13, RZ, RZ, RZ ;  /* 0x000000ffff0d7224 */ /* 0x000fe200078e00ff */
[----:B------:R-:W3:Y:S01]  /*59b0*/  LDCU.64 UR6, c[0x4][0x90] ;  /* 0x01001200ff0677ac */ /* 0x000ee20008000a00 */
[----:B------:R-:W4:Y:S01]  /*59c0*/  LDC.64 R2, c[0x4][R3] ;  /* 0x0100000003027b82 */ /* 0x000f220000000a00 */
[----:B------:R-:W1:Y:S01]  /*59d0*/  LDCU.64 UR4, c[0x4][0x8] ;  /* 0x01000100ff0477ac */ /* 0x000e620008000a00 */
[----:B--2---:R-:W-:Y:S01]  /*59e0*/  MOV R5, UR9 ;  /* 0x0000000900057c02 */ /* 0x004fe20008000f00 */
[----:B------:R-:W-:Y:S01]  /*59f0*/  IMAD.U32 R4, RZ, RZ, UR8 ;  /* 0x00000008ff047e24 */ /* 0x000fe2000f8e00ff */
[----:B---3--:R-:W-:Y:S01]  /*5a00*/  MOV R7, UR7 ;  /* 0x0000000700077c02 */ /* 0x008fe20008000f00 */
[----:B------:R-:W-:Y:S01]  /*5a10*/  IMAD.U32 R6, RZ, RZ, UR6 ;  /* 0x00000006ff067e24 */ /* 0x000fe2000f8e00ff */
[----:B-1----:R-:W-:Y:S01]  /*5a20*/  MOV R11, UR5 ;  /* 0x00000005000b7c02 */ /* 0x002fe20008000f00 */
[----:B------:R-:W-:Y:S02]  /*5a30*/  IMAD.U32 R10, RZ, RZ, UR4 ;  /* 0x00000004ff0a7e24 */ /* 0x000fe4000f8e00ff */
[----:B------:R-:W-:Y:S07]  /*5a40*/  LEPC R20, `(.L_x_93) ;  /* 0x000000001014794e */ /* 0x000fee0000000000 */
[----:B----45:R-:W-:Y:S05]  /*5a50*/  CALL.ABS.NOINC R2 ;  /* 0x0000000002007343 */ /* 0x030fea0003c00000 */
.L_x_93:
[----:B------:R-:W-:Y:S01]  /*5a60*/  LOP3.LUT P0, RZ, R86, 0x1b0, RZ, 0xc0, !PT ;  /* 0x000001b056ff7812 */ /* 0x000fe2000780c0ff */
[----:B------:R-:W-:Y:S11]  /*5a70*/  BSSY.RECONVERGENT B6, `(.L_x_94) ;  /* 0x0000013000067945 */ /* 0x000ff60003800200 */
[----:B------:R-:W-:Y:S01]  /*5a80*/  @!UPT UIADD3 URZ, UPT, UPT, URZ, URZ, URZ ;  /* 0x000000fffffff290 */ /* 0x000fe2000fffe0ff */
[----:B------:R-:W-:Y:S05]  /*5a90*/  @!P0 BRA `(.L_x_95) ;  /* 0x0000000000408947 */ /* 0x000fea0003800000 */
        /* <DEDUP_REMOVED lines=16> */
.L_x_95:
[----:B------:R-:W-:Y:S05]  /*5ba0*/  BSYNC.RECONVERGENT B6 ;  /* 0x0000000000067941 */ /* 0x000fea0003800200 */
.L_x_94:
[----:B------:R-:W-:Y:S01]  /*5bb0*/  R2UR UR4, R78 ;  /* 0x000000004e0472ca */ /* 0x000fe200000e0000 */
[----:B------:R-:W-:Y:S01]  /*5bc0*/  UISETP.NE.U32.AND UP0, UPT, UR60, URZ, UPT ;  /* 0x000000ff3c00728c */ /* 0x000fe2000bf05070 */
[----:B------:R-:W-:Y:S02]  /*5bd0*/  ISETP.NE.U32.AND P4, PT, R72, RZ, PT ;  /* 0x000000ff4800720c */ /* 0x000fe40003f85070 */
[----:B------:R-:W-:Y:S01]  /*5be0*/  ISETP.NE.U32.AND P2, PT, RZ, UR56, PT ;  /* 0x00000038ff007c0c */ /* 0x000fe2000bf45070 */
[----:B------:R-:W-:Y:S01]  /*5bf0*/  UISETP.NE.AND.EX UP1, UPT, UR61, URZ, UPT, UP0 ;  /* 0x000000ff3d00728c */ /* 0x000fe2000bf25300 */
[----:B------:R-:W-:Y:S01]  /*5c00*/  ISETP.NE.AND.EX P4, PT, R73, RZ, PT, P4 ;  /* 0x000000ff4900720c */ /* 0x000fe20003f85340 */
[----:B------:R-:W-:Y:S01]  /*5c10*/  UPLOP3.LUT UP0, UPT, UPT, UPT, UPT, 0x40, 0x4 ;  /* 0x000000000004789c */ /* 0x000fe20003f0e870 */
[----:B------:R-:W-:Y:S05]  /*5c20*/  ISETP.NE.AND.EX P2, PT, RZ, UR57, PT, P2 ;  /* 0x00000039ff007c0c */ /* 0x000fea000bf45320 */
[----:B------:R-:W-:Y:S06]  /*5c30*/  UISETP.NE.AND UP2, UPT, UR4, URZ, UPT ;  /* 0x000000ff0400728c */ /* 0x000fec000bf45270 */
[----:B------:R-:W-:Y:S05]  /*5c40*/  PLOP3.LUT P1, PT, PT, PT, UP2, 0x80, 0x8 ;  /* 0x000000000008781c */ /* 0x000fea0003f2f028 */
[----:B------:R-:W-:Y:S06]  /*5c50*/  @UP2 UPLOP3.LUT UP0, UPT, UPT, UPT, UP1, 0x80, 0x8 ;  /* 0x000000000008289c */ /* 0x000fec0003f0f010 */
[----:B------:R-:W-:Y:S01]  /*5c60*/  PLOP3.LUT P0, PT, PT, PT, UP0, 0x80, 0x8 ;  /* 0x000000000008781c */ /* 0x000fe20003f0f008 */
[----:B------:R-:W-:Y:S01]  /*5c70*/  @!UPT UIADD3 URZ, UPT, UPT, URZ, URZ, URZ ;  /* 0x000000fffffff290 */ /* 0x000fe2000fffe0ff */
[----:B------:R-:W-:Y:S11]  /*5c80*/  BRA.U !UP1, `(.L_x_96) ;  /* 0x00000001093c7547 */ /* 0x000ff6000b800000 */
[----:B------:R-:W-:Y:S01]  /*5c90*/  UISETP.NE.U32.AND UP0, UPT, UR56, URZ, UPT ;  /* 0x000000ff3800728c */ /* 0x000fe2000bf05070 */
[----:B-1----:R-:W-:Y:S01]  /*5ca0*/  HFMA2 R0, -RZ, RZ, 0, 5.9604644775390625e-08 ;  /* 0x00000001ff007431 */ /* 0x002fe200000001ff */
[----:B------:R-:W1:Y:S01]  /*5cb0*/  LDCU.64 UR8, c[0x0][0x358] ;  /* 0x00006b00ff0877ac */ /* 0x000e620008000a00 */
[----:B------:R-:W-:Y:S01]  /*5cc0*/  IMAD.MOV.U32 R74, RZ, RZ, 0x1 ;  /* 0x00000001ff4a7424 */ /* 0x000fe200078e00ff */
[----:B------:R-:W-:Y:S06]  /*5cd0*/  UISETP.NE.AND.EX UP0, UPT, UR57, URZ, UPT, UP0 ;  /* 0x000000ff3900728c */ /* 0x000fec000bf05300 */
[----:B------:R-:W-:Y:S05]  /*5ce0*/  PLOP3.LUT P3, PT, PT, PT, UP0, 0x80, 0x8 ;  /* 0x000000000008781c */ /* 0x000fea0003f6f008 */
[----:B------:R-:W2:Y:S01]  /*5cf0*/  @UP0 LDCU.64 UR4, c[0x0][0x888] ;  /* 0x00011100ff0407ac */ /* 0x000ea20008000a00 */
[----:B------:R-:W-:Y:S07]  /*5d00*/  @UP0 UIMAD UR6, UR36, UR60, URZ ;  /* 0x0000003c240602a4 */ /* 0x000fee000f8e02ff */
[----:B------:R-:W-:Y:S01]  /*5d10*/  @!P3 PRMT R74, R0, 0x7610, R74 ;  /* 0x00007610004ab816 */ /* 0x000fe2000000004a */
[----:B--2---:R-:W-:Y:S06]  /*5d20*/  @UP0 UIMAD.WIDE UR4, UR6, 0x4, UR4 ;  /* 0x00000004060408a5 */ /* 0x004fec000f8e0204 */
[----:B-----5:R-:W-:Y:S01]  /*5d30*/  IMAD.U32 R40, RZ, RZ, UR4 ;  /* 0x00000004ff287e24 */ /* 0x020fe2000f8e00ff */
[----:B------:R-:W-:Y:S04]  /*5d40*/  MOV R41, UR5 ;  /* 0x0000000500297c02 */ /* 0x000fe80008000f00 */
[----:B------:R-:W2:Y:S01]  /*5d50*/  @!UP0 LDCU UR4, c[0x0][0x880] ;  /* 0x00011000ff0487ac */ /* 0x000ea20008000800 */
[----:B-1----:R3:W5:Y:S02]  /*5d60*/  @P3 LDG.E R40, desc[UR8][R40.64] ;  /* 0x0000000828283981 */ /* 0x002764000c1e1900 */
[----:B--23--:R-:W-:Y:S02]  /*5d70*/  @!P3 IMAD.U32 R40, RZ, RZ, UR4 ;  /* 0x00000004ff28be24 */ /* 0x00cfe4000f8e00ff */
.L_x_96:
[----:B------:R-:W-:Y:S05]  /*5d80*/  @!P4 BRA `(.L_x_97) ;  /* 0x000000000024c947 */ /* 0x000fea0003800000 */
[----:B------:R-:W-:Y:S01]  /*5d90*/  ISETP.NE.U32.AND P3, PT, R70, RZ, PT ;  /* 0x000000ff4600720c */ /* 0x000fe20003f65070 */
[----:B------:R-:W2:Y:S03]  /*5da0*/  LDCU.64 UR4, c[0x0][0x358] ;  /* 0x00006b00ff0477ac */ /* 0x000ea60008000a00 */
[----:B------:R-:W-:Y:S11]  /*5db0*/  ISETP.NE.AND.EX P3, PT, R71, RZ, PT, P3 ;  /* 0x000000ff4700720c */ /* 0x000ff60003f65330 */
[----:B------:R-:W-:Y:S02]  /*5dc0*/  @!UPT UIADD3 URZ, UPT, UPT, URZ, URZ, URZ ;  /* 0x000000fffffff290 */ /* 0x000fe4000fffe0ff */
[----:B------:R-:W3:Y:S01]  /*5dd0*/  @P3 LDC.64 R2, c[0x0][0x8a8] ;  /* 0x00022a00ff023b82 */ /* 0x000ee20000000a00 */
[----:B-1----:R-:W-:Y:S04]  /*5de0*/  @P3 IMAD R0, R72, UR36, RZ ;  /* 0x0000002448003c24 */ /* 0x002fe8000f8e02ff */
[----:B---3--:R-:W-:Y:S05]  /*5df0*/  @P3 IMAD.WIDE R2, R0, 0x4, R2 ;  /* 0x0000000400023825 */ /* 0x008fea00078e0202 */
[----:B--2--5:R2:W5:Y:S02]  /*5e00*/  @P3 LDG.E R38, desc[UR4][R2.64] ;  /* 0x0000000402263981 */ /* 0x024564000c1e1900 */
[----:B--2---:R-:W3:Y:S02]  /*5e10*/  @!P3 LDC R38, c[0x0][0x8a0] ;  /* 0x00022800ff26bb82 */ /* 0x004ee40000000800 */
.L_x_97:
[----:B-----5:R-:W-:Y:S01]  /*5e20*/  ISETP.NE.AND P4, PT, R40, RZ, PT ;  /* 0x000000ff2800720c */ /* 0x020fe20003f85270 */
[----:B------:R-:W-:Y:S01]  /*5e30*/  BSSY B1, `(.L_x_98) ;  /* 0x0000042000017945 */ /* 0x000fe20003800000 */
[----:B------:R-:W-:Y:S01]  /*5e40*/  SEL R5, RZ, 0xffffffff, P2 ;  /* 0xffffffffff057807 */ /* 0x000fe20001000000 */
[----:B------:R-:W-:Y:S01]  /*5e50*/  IMAD.MOV.U32 R53, RZ, RZ, 0x1 ;  /* 0x00000001ff357424 */ /* 0x000fe200078e00ff */
[----:B------:R-:W-:Y:S02]  /*5e60*/  LOP3.LUT P3, RZ, R74, 0xff, RZ, 0xc0, !PT ;  /* 0x000000ff4aff7812 */ /* 0x000fe4000786c0ff */
[----:B------:R-:W-:Y:S02]  /*5e70*/  CS2R R46, SRZ ;  /* 0x00000000002e7805 */ /* 0x000fe4000001ff00 */
[----:B-1----:R-:W-:Y:S02]  /*5e80*/  @P1 SEL R0, RZ, 0xffffffff, P4 ;  /* 0xffffffffff001807 */ /* 0x002fe40002000000 */
[----:B------:R-:W-:Y:S02]  /*5e90*/  CS2R R44, SRZ ;  /* 0x00000000002c7805 */ /* 0x000fe4000001ff00 */
[----:B------:R-:W-:Y:S02]  /*5ea0*/  LEA R2, R82, UR44, 0x3 ;  /* 0x0000002c52027c11 */ /* 0x000fe4000f8e18ff */
[----:B------:R-:W-:Y:S02]  /*5eb0*/  CS2R R50, SRZ ;  /* 0x0000000000327805 */ /* 0x000fe4000001ff00 */
[----:B------:R-:W-:Y:S02]  /*5ec0*/  @P0 SEL R0, R5, R0, !P3 ;  /* 0x0000000005000207 */ /* 0x000fe40005800000 */
[----:B------:R-:W-:Y:S02]  /*5ed0*/  CS2R R48, SRZ ;  /* 0x0000000000307805 */ /* 0x000fe4000001ff00 */
[----:B------:R-:W-:Y:S02]  /*5ee0*/  LEA R52, R36, UR44, 0x3 ;  /* 0x0000002c24347c11 */ /* 0x000fe4000f8e18ff */
[----:B------:R-:W-:Y:S02]  /*5ef0*/  @P1 LOP3.LUT R0, R0, 0x1, RZ, 0xc0, !PT ;  /* 0x0000000100001812 */ /* 0x000fe400078ec0ff */
[----:B------:R-:W-:Y:S02]  /*5f00*/  SHF.L.U32 R3, R84, 0x1f, RZ ;  /* 0x0000001f54037819 */ /* 0x000fe400000006ff */
[----:B------:R-:W-:Y:S02]  /*5f10*/  ISETP.NE.U32.OR P6, PT, R0, 0x1, !P1 ;  /* 0x000000010000780c */ /* 0x000fe40004fc5470 */
[----:B------:R-:W-:Y:S02]  /*5f20*/  PLOP3.LUT P2, PT, PT, PT, UP1, 0x80, 0x8 ;  /* 0x000000000008781c */ /* 0x000fe40003f4f018 */
[----:B------:R-:W-:Y:S02]  /*5f30*/  LEA.HI R39, R36, R36, RZ, 0x1 ;  /* 0x0000002424277211 */ /* 0x000fe400078f08ff */
[----:B------:R-:W-:Y:S02]  /*5f40*/  SEL R4, RZ, 0xffffffff, P4 ;  /* 0xffffffffff047807 */ /* 0x000fe40002000000 */
[----:B------:R-:W-:Y:S05]  /*5f50*/  P2R R61, PR, RZ, 0x40 ;  /* 0x00000040ff3d7803 */ /* 0x000fea0000000000 */
[----:B------:R-:W-:Y:S02]  /*5f60*/  @P6 SHF.L.U32 R0, R81, 0x1f, RZ ;  /* 0x0000001f51006819 */ /* 0x000fe400000006ff */
[----:B------:R-:W-:Y:S02]  /*5f70*/  @P2 SEL R4, R5, R4, !P3 ;  /* 0x0000000405042207 */ /* 0x000fe40005800000 */
[----:B------:R1:W2:Y:S02]  /*5f80*/  @P6 SYNCS.PHASECHK.TRANS64.TRYWAIT P1, [R2+URZ+0x50], R0 ;  /* 0x00005000020065a7 */ /* 0x0002a400080211ff */
[----:B------:R-:W-:Y:S04]  /*5f90*/  LOP3.LUT R4, R4, 0x1, RZ, 0xc0, !PT ;  /* 0x0000000104047812 */ /* 0x000fe800078ec0ff */
[----:B------:R-:W-:Y:S04]  /*5fa0*/  ISETP.NE.U32.AND P5, PT, R4, 0x1, PT ;  /* 0x000000010400780c */ /* 0x000fe80003fa5070 */
[----:B------:R-:W-:Y:S01]  /*5fb0*/  P2R R54, PR, RZ, 0x20 ;  /* 0x00000020ff367803 */ /* 0x000fe20000000000 */
[----:B------:R4:W3:Y:S01]  /*5fc0*/  SYNCS.PHASECHK.TRANS64.TRYWAIT P0, [R52+URZ+0xc0], R3 ;  /* 0x0000c003340075a7 */ /* 0x0008e200080011ff */
[C---:B-1----:R-:W-:Y:S01]  /*5fd0*/  IMAD.SHL.U32 R0, R39.reuse, 0x80, RZ ;  /* 0x0000008027007824 */ /* 0x042fe200078e00ff */
[----:B------:R-:W-:Y:S04]  /*5fe0*/  LOP3.LUT R39, R39, 0xffe, RZ, 0xc0, !PT ;  /* 0x00000ffe27277812 */ /* 0x000fe800078ec0ff */
[----:B------:R-:W-:Y:S01]  /*5ff0*/  LOP3.LUT R0, R0, 0xffffff00, RZ, 0xc0, !PT ;  /* 0xffffff0000007812 */ /* 0x000fe200078ec0ff */
[----:B------:R-:W-:Y:S04]  /*6000*/  IMAD.IADD R39, R36, 0x1, -R39 ;  /* 0x0000000124277824 */ /* 0x000fe800078e0a27 */
[----:B------:R-:W-:Y:S04]  /*6010*/  IMAD.IADD R0, R37, 0x1, R0 ;  /* 0x0000000125007824 */ /* 0x000fe800078e0200 */
[----:B------:R-:W-:Y:S01]  /*6020*/  IMAD R39, R39, 0x100000, R0 ;  /* 0x0010000027277824 */ /* 0x000fe200078e0200 */
[----:B--2---:R-:W-:Y:S01]  /*6030*/  @P6 SEL R53, RZ, 0x1, !P1 ;  /* 0x00000001ff356807 */ /* 0x004fe20004800000 */
[----:B----4-:R-:W-:Y:S06]  /*6040*/  @!P6 BRA `(.L_x_99) ;  /* 0x000000000080e947 */ /* 0x010fec0003800000 */
[----:B------:R-:W-:Y:S01]  /*6050*/  @P5 IMAD R5, R82, 0x1000, R69 ;  /* 0x0000100052055824 */ /* 0x000fe200078e0245 */
[----:B------:R-:W-:Y:S01]  /*6060*/  ISETP.NE.AND P1, PT, R53, RZ, PT ;  /* 0x000000ff3500720c */ /* 0x000fe20003f25270 */
[----:B------:R-:W-:Y:S01]  /*6070*/  BSSY B0, `(.L_x_100) ;  /* 0x000000b000007945 */ /* 0x000fe20003800000 */
[----:B------:R-:W-:Y:S01]  /*6080*/  CS2R R50, SRZ ;  /* 0x0000000000327805 */ /* 0x000fe2000001ff00 */
[----:B------:R-:W-:Y:S01]  /*6090*/  @P5 VIADD R4, R5, UR44 ;  /* 0x0000002c05045c36 */ /* 0x000fe20008000000 */
[----:B------:R-:W-:Y:S02]  /*60a0*/  CS2R R48, SRZ ;  /* 0x0000000000307805 */ /* 0x000fe4000001ff00 */
[----:B------:R-:W-:Y:S02]  /*60b0*/  CS2R R46, SRZ ;  /* 0x00000000002e7805 */ /* 0x000fe4000001ff00 */
[----:B------:R-:W-:Y:S01]  /*60c0*/  CS2R R44, SRZ ;  /* 0x00000000002c7805 */ /* 0x000fe2000001ff00 */
[----:B------:R-:W-:Y:S04]  /*60d0*/  @P5 IMAD R4, R85, -0x10, R4 ;  /* 0xfffffff055045824 */ /* 0x000fe800078e0204 */
[----:B------:R-:W-:Y:S05]  /*60e0*/  @P1 BRA `(.L_x_101) ;  /* 0x00000000000c1947 */ /* 0x000fea0003800000 */
[----:B------:R-:W-:Y:S04]  /*60f0*/  SHF.L.U32 R0, R81, 0x1f, RZ ;  /* 0x0000001f51007819 */ /* 0x000fe800000006ff */
[----:B------:R-:W1:Y:S02]  /*6100*/  SYNCS.PHASECHK.TRANS64.TRYWAIT P1, [R2+URZ+0x50], R0 ;  /* 0x00005000020075a7 */ /* 0x000e6400080211ff */
[----:B-1----:R-:W-:Y:S05]  /*6110*/  @!P1 BRA `(.L_x_102) ;  /* 0x0000004000409947 */ /* 0x002fea0003800000 */
.L_x_101:
[----:B------:R-:W-:Y:S05]  /*6120*/  BSYNC B0 ;  /* 0x0000000000007941 */ /* 0x000fea0003800000 */
.L_x_100:
[----:B------:R-:W-:Y:S01]  /*6130*/  ISETP.NE.AND P1, PT, R54, RZ, PT ;  /* 0x000000ff3600720c */ /* 0x000fe20003f25270 */
[----:B-1----:R-:W-:Y:S02]  /*6140*/  VIADD R2, R2, 0x70 ;  /* 0x0000007002027836 */ /* 0x002fe40000000000 */
[----:B------:R-:W-:Y:S02]  /*6150*/  IMAD.U32 R0, RZ, RZ, UR45 ;  /* 0x0000002dff007e24 */ /* 0x000fe4000f8e00ff */
[----:B------:R-:W-:Y:S03]  /*6160*/  VIADD R82, R82, 0x1 ;  /* 0x0000000152527836 */ /* 0x000fe60000000000 */
[----:B------:R-:W-:Y:S05]  /*6170*/  PRMT R0, R0, 0x654, R2 ;  /* 0x0000065400007816 */ /* 0x000fea0000000002 */
[----:B------:R1:W2:Y:S04]  /*6180*/  @P1 LDS.128 R48, [R5+UR44+0x200] ;  /* 0x0002002c05301984 */ /* 0x0002a80008000c00 */
[----:B------:R1:W4:Y:S01]  /*6190*/  @P1 LDS.128 R44, [R4+0x210] ;  /* 0x00021000042c1984 */ /* 0x0003220000000c00 */
[C---:B------:R-:W-:Y:S01]  /*61a0*/  ISETP.NE.AND P1, PT, R82.reuse, 0x4, PT ;  /* 0x000000045200780c */ /* 0x040fe20003f25270 */
[----:B------:R-:W-:Y:S01]  /*61b0*/  @!PT LDS RZ, [RZ] ;  /* 0x00000000fffff984 */ /* 0x000fe20000000800 */
[----:B------:R-:W-:Y:S01]  /*61c0*/  @!PT LDS RZ, [RZ] ;  /* 0x00000000fffff984 */ /* 0x000fe20000000800 */
[----:B------:R-:W-:Y:S01]  /*61d0*/  @!PT LDS RZ, [RZ] ;  /* 0x00000000fffff984 */ /* 0x000fe20000000800 */
[----:B------:R-:W-:Y:S01]  /*61e0*/  @!PT LDS RZ, [RZ] ;  /* 0x00000000fffff984 */ /* 0x000fe20000000800 */
[----:B------:R5:W-:Y:S06]  /*61f0*/  MEMBAR.ALL.CTA ;  /* 0x0000000000007992 */ /* 0x000bec0000008000 */
[----:B-----5:R-:W5:Y:S01]  /*6200*/  FENCE.VIEW.ASYNC.S ;  /* 0x00000000000073c6 */ /* 0x020f620000000000 */
[----:B------:R-:W-:Y:S01]  /*6210*/  SEL R82, R82, RZ, P1 ;  /* 0x000000ff52527207 */ /* 0x000fe20000800000 */
[----:B-----5:R5:W-:Y:S02]  /*6220*/  SYNCS.ARRIVE.TRANS64.RED.A1T0 RZ, [R0+URZ], RZ ;  /* 0x000000ff00ff79a7 */ /* 0x020be400081004ff */
[----:B-----5:R-:W-:Y:S04]  /*6230*/  SEL R0, RZ, 0x1, P1 ;  /* 0x00000001ff007807 */ /* 0x020fe80000800000 */
[----:B-12---:R-:W-:Y:S02]  /*6240*/  LOP3.LUT R81, R81, R0, RZ, 0x3c, !PT ;  /* 0x0000000051517212 */ /* 0x006fe400078e3cff */
.L_x_99:
[----:B------:R-:W-:Y:S05]  /*6250*/  BSYNC B1 ;  /* 0x0000000000017941 */ /* 0x000fea0003800000 */
.L_x_98:
[----:B------:R-:W-:Y:S04]  /*6260*/  SHF.R.U32.HI R0, RZ, 0x15, R39 ;  /* 0x00000015ff007819 */ /* 0x000fe80000011627 */
[----:B------:R-:W-:Y:S01]  /*6270*/  LOP3.LUT P1, RZ, R0, 0x3, R75, 0x48, !PT ;  /* 0x0000000300ff7812 */ /* 0x000fe2000782484b */
[----:B------:R-:W-:Y:S01]  /*6280*/  @!UPT UIADD3 URZ, UPT, UPT, URZ, URZ, URZ ;  /* 0x000000fffffff290 */ /* 0x000fe2000fffe0ff */
[----:B---3--:R-:W-:Y:S11]  /*6290*/  @P0 BRA `(.L_x_103) ;  /* 0x0000000000080947 */ /* 0x008ff60003800000 */
[----:B------:R-:W1:Y:S02]  /*62a0*/  SYNCS.PHASECHK.TRANS64.TRYWAIT P0, [R52+URZ+0xc0], R3 ;  /* 0x0000c003340075a7 */ /* 0x000e6400080011ff */
[----:B-1----:R-:W-:Y:S05]  /*62b0*/  @!P0 BRA `(.L_x_104) ;  /* 0x0000003c00ec8947 */ /* 0x002fea0003800000 */
.L_x_103:
[----:B------:R-:W-:Y:S05]  /*62c0*/  @!P1 BRA `(.L_x_105) ;  /* 0x0000000000409947 */ /* 0x000fea0003800000 */
[----:B------:R-:W2:Y:S01]  /*62d0*/  LDCU.64 UR8, c[0x4][0x78] ;  /* 0x01000f00ff0877ac */ /* 0x000ea20008000a00 */
[----:B-1----:R-:W-:Y:S01]  /*62e0*/  MOV R3, 0x0 ;  /* 0x0000000000037802 */ /* 0x002fe20000000f00 */
[----:B------:R-:W-:Y:S02]  /*62f0*/  HFMA2 R12, -RZ, RZ, 0, 5.9604644775390625e-08 ;  /* 0x00000001ff0c7431 */ /* 0x000fe400000001ff */
[----:B------:R-:W-:Y:S02]  /*6300*/  IMAD.MOV.U32 R8, RZ, RZ, 0x192 ;  /* 0x00000192ff087424 */ /* 0x000fe400078e00ff */
[----:B------:R-:W-:Y:S01]  /*6310*/  IMAD.MOV.U32 R13, RZ, RZ, RZ ;  /* 0x000000ffff0d7224 */ /* 0x000fe200078e00ff */
[----:B------:R-:W1:Y:S01]  /*6320*/  LDCU.64 UR6, c[0x4][0x80] ;  /* 0x01001000ff0677ac */ /* 0x000e620008000a00 */
[----:B------:R-:W3:Y:S01]  /*6330*/  LDC.64 R2, c[0x4][R3] ;  /* 0x0100000003027b82 */ /* 0x000ee20000000a00 */
[----:B------:R-:W5:Y:S01]  /*6340*/  LDCU.64 UR4, c[0x4][0x18] ;  /* 0x01000300ff0477ac */ /* 0x000f620008000a00 */
[----:B--2---:R-:W-:Y:S01]  /*6350*/  MOV R5, UR9 ;  /* 0x0000000900057c02 */ /* 0x004fe20008000f00 */
[----:B------:R-:W-:Y:S01]  /*6360*/  IMAD.U32 R4, RZ, RZ, UR8 ;  /* 0x00000008ff047e24 */ /* 0x000fe2000f8e00ff */
[----:B-1----:R-:W-:Y:S01]  /*6370*/  MOV R7, UR7 ;  /* 0x0000000700077c02 */ /* 0x002fe20008000f00 */
[----:B------:R-:W-:Y:S01]  /*6380*/  IMAD.U32 R6, RZ, RZ, UR6 ;  /* 0x00000006ff067e24 */ /* 0x000fe2000f8e00ff */
[----:B-----5:R-:W-:Y:S01]  /*6390*/  MOV R11, UR5 ;  /* 0x00000005000b7c02 */ /* 0x020fe20008000f00 */
[----:B------:R-:W-:Y:S02]  /*63a0*/  IMAD.U32 R10, RZ, RZ, UR4 ;  /* 0x00000004ff0a7e24 */ /* 0x000fe4000f8e00ff */
[----:B------:R-:W-:Y:S07]  /*63b0*/  LEPC R20, `(.L_x_105) ;  /* 0x000000001014794e */ /* 0x000fee0000000000 */
[----:B---34-:R-:W-:Y:S05]  /*63c0*/  CALL.ABS.NOINC R2 ;  /* 0x0000000002007343 */ /* 0x018fea0003c00000 */
.L_x_105:
[----:B------:R-:W-:Y:S05]  /*63d0*/  WARPSYNC.ALL ;  /* 0x0000000000007948 */ /* 0x000fea0003800000 */
[----:B------:R-:W-:Y:S01]  /*63e0*/  R2UR UR4, R39 ;  /* 0x00000000270472ca */ /* 0x000fe200000e0000 */
[----:B------:R-:W-:Y:S01]  /*63f0*/  BSSY.RECONVERGENT B0, `(.L_x_106) ;  /* 0x00000a0000007945 */ /* 0x000fe20003800200 */
[C---:B------:R-:W-:Y:S02]  /*6400*/  SHF.L.U32 R2, R48.reuse, 0x10, RZ ;  /* 0x0000001030027819 */ /* 0x040fe400000006ff */
[C---:B-1----:R-:W-:Y:S02]  /*6410*/  PRMT R3, R48.reuse, 0x8880, RZ ;  /* 0x0000888030037816 */ /* 0x042fe400000000ff */
[----:B------:R-:W-:Y:S02]  /*6420*/  SHF.L.U32 R41, R48, 0x8, RZ ;  /* 0x0000000830297819 */ /* 0x000fe400000006ff */
[----:B------:R-:W-:Y:S02]  /*6430*/  SHF.L.U32 R42, R49, 0x10, RZ ;  /* 0x00000010312a7819 */ /* 0x000fe400000006ff */
[----:B------:R-:W-:Y:S02]  /*6440*/  IADD3 R60, PT, PT, R69, UR44, RZ ;  /* 0x0000002c453c7c10 */ /* 0x000fe4000fffe0ff */
[----:B------:R-:W-:Y:S01]  /*6450*/  SHF.R.S32.HI R42, RZ, 0x18, R42 ;  /* 0x00000018ff2a7819 */ /* 0x000fe2000001142a */
[----:B------:R-:W-:Y:S01]  /*6460*/  LDTM.16dp32bit_t0_t15.x32 R4, tmem[UR4] ;  /* 0x00000004000479ee */ /* 0x000fe20008a80000 */
[----:B------:R-:W1:Y:S01]  /*6470*/  LDTM.16dp32bit_t16_t31.x32 R4, tmem[UR4+0x20] ;  /* 0x00002004000479ee */ /* 0x000e620008aa0000 */
[----:B------:R-:W-:Y:S02]  /*6480*/  SHF.L.U32 R55, R80, 0x4, RZ ;  /* 0x0000000450377819 */ /* 0x000fe400000006ff */
[----:B------:R-:W-:Y:S02]  /*6490*/  ISETP.NE.AND P0, PT, R87, RZ, PT ;  /* 0x000000ff5700720c */ /* 0x000fe40003f05270 */
[----:B------:R-:W-:Y:S02]  /*64a0*/  IADD3 R89, PT, PT, R60, R55, RZ ;  /* 0x000000373c597210 */ /* 0x000fe40007ffe0ff */
[----:B------:R-:W-:Y:S01]  /*64b0*/  ISETP.NE.AND P6, PT, R61, RZ, PT ;  /* 0x000000ff3d00720c */ /* 0x000fe20003fc5270 */
[C---:B-1----:R-:W-:Y:S01]  /*64c0*/  IMAD R0, R38.reuse, R4, RZ ;  /* 0x0000000426007224 */ /* 0x042fe200078e02ff */
[----:B------:R-:W-:Y:S01]  /*64d0*/  SHF.R.S32.HI R4, RZ, 0x18, R2 ;  /* 0x00000018ff047819 */ /* 0x000fe20000011402 */
[C---:B------:R-:W-:Y:S01]  /*64e0*/  IMAD R2, R38.reuse, R5, RZ ;  /* 0x0000000526027224 */ /* 0x040fe200078e02ff */
[----:B------:R-:W-:Y:S01]  /*64f0*/  SHF.R.S32.HI R5, RZ, 0x18, R41 ;  /* 0x00000018ff057819 */ /* 0x000fe20000011429 */
[----:B------:R-:W-:Y:S01]  /*6500*/  IMAD R0, R3, R40, R0 ;  /* 0x0000002803007224 */ /* 0x000fe200078e0200 */
[----:B------:R-:W-:Y:S01]  /*6510*/  PRMT R41, R49, 0x8880, RZ ;  /* 0x0000888031297816 */ /* 0x000fe200000000ff */
[----:B------:R-:W-:Y:S02]  /*6520*/  IMAD R3, R38, R6, RZ ;  /* 0x0000000626037224 */ /* 0x000fe400078e02ff */
[-C--:B------:R-:W-:Y:S01]  /*6530*/  IMAD R2, R4, R40.reuse, R2 ;  /* 0x0000002804027224 */ /* 0x080fe200078e0202 */
[----:B------:R-:W-:Y:S01]  /*6540*/  SHF.R.S32.HI R4, RZ, 0x18, R48 ;  /* 0x00000018ff047819 */ /* 0x000fe20000011430 */
[----:B------:R-:W-:Y:S02]  /*6550*/  IMAD R7, R38, R7, RZ ;  /* 0x0000000726077224 */ /* 0x000fe400078e02ff */
[-C--:B------:R-:W-:Y:S02]  /*6560*/  IMAD R3, R5, R40.reuse, R3 ;  /* 0x0000002805037224 */ /* 0x080fe400078e0203 */
[----:B------:R-:W-:Y:S02]  /*6570*/  IMAD R7, R4, R40, R7 ;  /* 0x0000002804077224 */ /* 0x000fe400078e0207 */
[C---:B------:R-:W-:Y:S02]  /*6580*/  IMAD R6, R38.reuse, R11, RZ ;  /* 0x0000000b26067224 */ /* 0x040fe400078e02ff */
[C---:B------:R-:W-:Y:S01]  /*6590*/  IMAD R11, R38.reuse, R16, RZ ;  /* 0x00000010260b7224 */ /* 0x040fe200078e02ff */
[----:B------:R-:W-:Y:S01]  /*65a0*/  I2IP.S8.S32.SAT R56, R7, R3, RZ ;  /* 0x0000000307387239 */ /* 0x000fe200000014ff */
[C---:B------:R-:W-:Y:S02]  /*65b0*/  IMAD R16, R38.reuse, R21, RZ ;  /* 0x0000001526107224 */ /* 0x040fe400078e02ff */
[----:B------:R-:W-:Y:S01]  /*65c0*/  IMAD R21, R38, R26, RZ ;  /* 0x0000001a26157224 */ /* 0x000fe200078e02ff */
[----:B------:R-:W-:Y:S01]  /*65d0*/  I2IP.S8.S32.SAT R56, R2, R0, R56 ;  /* 0x0000000002387239 */ /* 0x000fe20000001438 */
[C---:B------:R-:W-:Y:S01]  /*65e0*/  IMAD R26, R38.reuse, R31, RZ ;  /* 0x0000001f261a7224 */ /* 0x040fe200078e02ff */
[----:B------:R-:W-:Y:S01]  /*65f0*/  SHF.R.S32.HI R2, RZ, 0x18, R49 ;  /* 0x00000018ff027819 */ /* 0x000fe20000011431 */
[C---:B------:R-:W-:Y:S02]  /*6600*/  IMAD R3, R38.reuse, R8, RZ ;  /* 0x0000000826037224 */ /* 0x040fe400078e02ff */
[----:B------:R-:W-:Y:S02]  /*6610*/  IMAD.SHL.U32 R31, R49, 0x100, RZ ;  /* 0x00000100311f7824 */ /* 0x000fe400078e00ff */
[C---:B------:R-:W-:Y:S02]  /*6620*/  IMAD R8, R38.reuse, R13, RZ ;  /* 0x0000000d26087224 */ /* 0x040fe400078e02ff */
[C---:B------:R-:W-:Y:S01]  /*6630*/  IMAD R13, R38.reuse, R18, RZ ;  /* 0x00000012260d7224 */ /* 0x040fe200078e02ff */
[----:B------:R-:W-:Y:S01]  /*6640*/  SHF.R.S32.HI R0, RZ, 0x18, R31 ;  /* 0x00000018ff007819 */ /* 0x000fe2000001141f */
[----:B------:R-:W-:Y:S01]  /*6650*/  IMAD R18, R38, R23, RZ ;  /* 0x0000001726127224 */ /* 0x000fe200078e02ff */
[----:B------:R-:W-:Y:S01]  /*6660*/  SHF.L.U32 R31, R50, 0x10, RZ ;  /* 0x00000010321f7819 */ /* 0x000fe200000006ff */
[C---:B------:R-:W-:Y:S02]  /*6670*/  IMAD R4, R38.reuse, R9, RZ ;  /* 0x0000000926047224 */ /* 0x040fe400078e02ff */
[C---:B------:R-:W-:Y:S01]  /*6680*/  IMAD R23, R38.reuse, R28, RZ ;  /* 0x0000001c26177224 */ /* 0x040fe200078e02ff */
[----:B------:R-:W-:Y:S01]  /*6690*/  SHF.R.S32.HI R31, RZ, 0x18, R31 ;  /* 0x00000018ff1f7819 */ /* 0x000fe2000001141f */
[C---:B------:R-:W-:Y:S02]  /*66a0*/  IMAD R7, R38.reuse, R12, RZ ;  /* 0x0000000c26077224 */ /* 0x040fe400078e02ff */
[----:B------:R-:W-:Y:S01]  /*66b0*/  IMAD R28, R38, R33, RZ ;  /* 0x00000021261c7224 */ /* 0x000fe200078e02ff */
[----:B------:R-:W-:Y:S01]  /*66c0*/  PRMT R33, R50, 0x8880, RZ ;  /* 0x0000888032217816 */ /* 0x000fe200000000ff */
[----:B------:R-:W-:Y:S02]  /*66d0*/  IMAD R3, R41, R40, R3 ;  /* 0x0000002829037224 */ /* 0x000fe400078e0203 */
[C---:B------:R-:W-:Y:S02]  /*66e0*/  IMAD R12, R38.reuse, R17, RZ ;  /* 0x00000011260c7224 */ /* 0x040fe400078e02ff */
[C---:B------:R-:W-:Y:S02]  /*66f0*/  IMAD R5, R38.reuse, R10, RZ ;  /* 0x0000000a26057224 */ /* 0x040fe400078e02ff */
[----:B------:R-:W-:Y:S02]  /*6700*/  IMAD R17, R38, R22, RZ ;  /* 0x0000001626117224 */ /* 0x000fe400078e02ff */
[----:B------:R-:W-:Y:S02]  /*6710*/  IMAD R4, R42, R40, R4 ;  /* 0x000000282a047224 */ /* 0x000fe400078e0204 */
[C---:B------:R-:W-:Y:S02]  /*6720*/  IMAD R22, R38.reuse, R27, RZ ;  /* 0x0000001b26167224 */ /* 0x040fe400078e02ff */
[----:B------:R-:W-:Y:S01]  /*6730*/  IMAD R27, R38, R32, RZ ;  /* 0x00000020261b7224 */ /* 0x000fe200078e02ff */
[----:B------:R-:W-:Y:S01]  /*6740*/  SHF.L.U32 R32, R50, 0x8, RZ ;  /* 0x0000000832207819 */ /* 0x000fe200000006ff */
[-C--:B------:R-:W-:Y:S02]  /*6750*/  IMAD R5, R0, R40.reuse, R5 ;  /* 0x0000002800057224 */ /* 0x080fe400078e0205 */
[----:B------:R-:W-:Y:S01]  /*6760*/  IMAD.MOV.U32 R0, RZ, RZ, R33 ;  /* 0x000000ffff007224 */ /* 0x000fe200078e0021 */
[----:B------:R-:W-:Y:S01]  /*6770*/  SHF.R.S32.HI R32, RZ, 0x18, R32 ;  /* 0x00000018ff207819 */ /* 0x000fe20000011420 */
[-C--:B------:R-:W-:Y:S01]  /*6780*/  IMAD R6, R2, R40.reuse, R6 ;  /* 0x0000002802067224 */ /* 0x080fe200078e0206 */
[----:B------:R-:W-:Y:S01]  /*6790*/  SHF.R.S32.HI R2, RZ, 0x18, R50 ;  /* 0x00000018ff027819 */ /* 0x000fe20000011432 */
[----:B------:R-:W-:Y:S01]  /*67a0*/  IMAD R7, R0, R40, R7 ;  /* 0x0000002800077224 */ /* 0x000fe200078e0207 */
[----:B------:R-:W-:Y:S01]  /*67b0*/  PRMT R0, R51, 0x8880, RZ ;  /* 0x0000888033007816 */ /* 0x000fe200000000ff */
[----:B------:R-:W-:Y:S01]  /*67c0*/  IMAD R9, R38, R14, RZ ;  /* 0x0000000e26097224 */ /* 0x000fe200078e02ff */
[----:B------:R-:W-:Y:S01]  /*67d0*/  I2IP.S8.S32.SAT R6, R6, R5, RZ ;  /* 0x0000000506067239 */ /* 0x000fe200000014ff */
[-C--:B------:R-:W-:Y:S01]  /*67e0*/  IMAD R8, R31, R40.reuse, R8 ;  /* 0x000000281f087224 */ /* 0x080fe200078e0208 */
[C---:B------:R-:W-:Y:S01]  /*67f0*/  SHF.L.U32 R31, R51.reuse, 0x8, RZ ;  /* 0x00000008331f7819 */ /* 0x040fe200000006ff */
[----:B------:R-:W-:Y:S01]  /*6800*/  IMAD R10, R38, R15, RZ ;  /* 0x0000000f260a7224 */ /* 0x000fe200078e02ff */
[----:B------:R-:W-:Y:S01]  /*6810*/  I2IP.S8.S32.SAT R57, R4, R3, R6 ;  /* 0x0000000304397239 */ /* 0x000fe20000001406 */
[-C--:B------:R-:W-:Y:S01]  /*6820*/  IMAD R9, R32, R40.reuse, R9 ;  /* 0x0000002820097224 */ /* 0x080fe200078e0209 */
[----:B------:R-:W-:Y:S01]  /*6830*/  SHF.R.S32.HI R5, RZ, 0x18, R31 ;  /* 0x00000018ff057819 */ /* 0x000fe2000001141f */
[-C--:B------:R-:W-:Y:S01]  /*6840*/  IMAD R10, R2, R40.reuse, R10 ;  /* 0x00000028020a7224 */ /* 0x080fe200078e020a */
[----:B------:R-:W-:Y:S01]  /*6850*/  SHF.L.U32 R2, R51, 0x10, RZ ;  /* 0x0000001033027819 */ /* 0x000fe200000006ff */
[----:B------:R-:W-:Y:S01]  /*6860*/  IMAD R11, R0, R40, R11 ;  /* 0x00000028000b7224 */ /* 0x000fe200078e020b */
[----:B------:R-:W-:Y:S01]  /*6870*/  SHF.R.S32.HI R0, RZ, 0x18, R51 ;  /* 0x00000018ff007819 */ /* 0x000fe20000011433 */
[C---:B------:R-:W-:Y:S01]  /*6880*/  IMAD R15, R38.reuse, R20, RZ ;  /* 0x00000014260f7224 */ /* 0x040fe200078e02ff */
[----:B------:R-:W-:Y:S01]  /*6890*/  SHF.R.S32.HI R2, RZ, 0x18, R2 ;  /* 0x00000018ff027819 */ /* 0x000fe20000011402 */
[C---:B------:R-:W-:Y:S01]  /*68a0*/  IMAD R14, R38.reuse, R19, RZ ;  /* 0x00000013260e7224 */ /* 0x040fe200078e02ff */
[C---:B----4-:R-:W-:Y:S01]  /*68b0*/  SHF.L.U32 R4, R45.reuse, 0x10, RZ ;  /* 0x000000102d047819 */ /* 0x050fe200000006ff */
[----:B------:R-:W-:Y:S01]  /*68c0*/  IMAD R19, R38, R24, RZ ;  /* 0x0000001826137224 */ /* 0x000fe200078e02ff */
[----:B------:R-:W-:Y:S01]  /*68d0*/  PRMT R3, R45, 0x8880, RZ ;  /* 0x000088802d037816 */ /* 0x000fe200000000ff */
[-C--:B------:R-:W-:Y:S01]  /*68e0*/  IMAD R12, R2, R40.reuse, R12 ;  /* 0x00000028020c7224 */ /* 0x080fe200078e020c */
[----:B------:R-:W-:Y:S01]  /*68f0*/  PRMT R2, R44, 0x8880, RZ ;  /* 0x000088802c027816 */ /* 0x000fe200000000ff */
[-C--:B------:R-:W-:Y:S01]  /*6900*/  IMAD R13, R5, R40.reuse, R13 ;  /* 0x00000028050d7224 */ /* 0x080fe200078e020d */
[----:B------:R-:W-:Y:S01]  /*6910*/  SHF.R.S32.HI R4, RZ, 0x18, R4 ;  /* 0x00000018ff047819 */ /* 0x000fe20000011404 */
[----:B------:R-:W-:Y:S01]  /*6920*/  IMAD R14, R0, R40, R14 ;  /* 0x00000028000e7224 */ /* 0x000fe200078e020e */
[----:B------:R-:W-:Y:S01]  /*6930*/  MOV R0, R2 ;  /* 0x0000000200007202 */ /* 0x000fe20000000f00 */
[----:B------:R-:W-:Y:S01]  /*6940*/  IMAD.U32 R5, R44, 0x10000, RZ ;  /* 0x000100002c057824 */ /* 0x000fe200078e00ff */
[----:B------:R-:W-:Y:S01]  /*6950*/  I2IP.S8.S32.SAT R9, R10, R9, RZ ;  /* 0x000000090a097239 */ /* 0x000fe200000014ff */
[----:B------:R-:W-:Y:S01]  /*6960*/  IMAD R20, R38, R25, RZ ;  /* 0x0000001926147224 */ /* 0x000fe200078e02ff */
[----:B------:R-:W-:Y:S01]  /*6970*/  I2IP.S8.S32.SAT R13, R14, R13, RZ ;  /* 0x0000000d0e0d7239 */ /* 0x000fe200000014ff */
[----:B------:R-:W-:Y:S01]  /*6980*/  IMAD R15, R0, R40, R15 ;  /* 0x00000028000f7224 */ /* 0x000fe200078e020f */
[----:B------:R-:W-:Y:S01]  /*6990*/  SHF.R.S32.HI R2, RZ, 0x18, R5 ;  /* 0x00000018ff027819 */ /* 0x000fe20000011405 */
[----:B------:R-:W-:Y:S01]  /*69a0*/  IMAD R24, R38, R29, RZ ;  /* 0x0000001d26187224 */ /* 0x000fe200078e02ff */
[----:B------:R-:W-:Y:S01]  /*69b0*/  SHF.L.U32 R0, R44, 0x8, RZ ;  /* 0x000000082c007819 */ /* 0x000fe200000006ff */
[----:B------:R-:W-:Y:S01]  /*69c0*/  IMAD R25, R38, R30, RZ ;  /* 0x0000001e26197224 */ /* 0x000fe200078e02ff */
[----:B------:R-:W-:Y:S01]  /*69d0*/  I2IP.S8.S32.SAT R58, R8, R7, R9 ;  /* 0x00000007083a7239 */ /* 0x000fe20000001409 */
[----:B------:R-:W-:Y:S01]  /*69e0*/  IMAD R16, R2, R40, R16 ;  /* 0x0000002802107224 */ /* 0x000fe200078e0210 */
[----:B------:R-:W-:Y:S01]  /*69f0*/  SHF.R.S32.HI R0, RZ, 0x18, R0 ;  /* 0x00000018ff007819 */ /* 0x000fe20000011400 */
[----:B------:R-:W-:Y:S01]  /*6a00*/  IMAD R29, R38, R34, RZ ;  /* 0x00000022261d7224 */ /* 0x000fe200078e02ff */
[----:B------:R-:W-:Y:S01]  /*6a10*/  SHF.R.S32.HI R2, RZ, 0x18, R44 ;  /* 0x00000018ff027819 */ /* 0x000fe2000001142c */
[----:B------:R-:W-:Y:S01]  /*6a20*/  IMAD.SHL.U32 R5, R45, 0x100, RZ ;  /* 0x000001002d057824 */ /* 0x000fe200078e00ff */
[----:B------:R-:W-:Y:S01]  /*6a30*/  I2IP.S8.S32.SAT R59, R12, R11, R13 ;  /* 0x0000000b0c3b7239 */ /* 0x000fe2000000140d */
[-C--:B------:R-:W-:Y:S02]  /*6a40*/  IMAD R17, R0, R40.reuse, R17 ;  /* 0x0000002800117224 */ /* 0x080fe400078e0211 */
[-C--:B------:R-:W-:Y:S01]  /*6a50*/  IMAD R18, R2, R40.reuse, R18 ;  /* 0x0000002802127224 */ /* 0x080fe200078e0212 */
[----:B------:R-:W-:Y:S01]  /*6a60*/  SHF.R.S32.HI R0, RZ, 0x18, R5 ;  /* 0x00000018ff007819 */ /* 0x000fe20000011405 */
[-C--:B------:R-:W-:Y:S01]  /*6a70*/  IMAD R19, R3, R40.reuse, R19 ;  /* 0x0000002803137224 */ /* 0x080fe200078e0213 */
[----:B------:R-:W-:Y:S01]  /*6a80*/  SHF.R.S32.HI R2, RZ, 0x18, R45 ;  /* 0x00000018ff027819 */ /* 0x000fe2000001142d */
[-C--:B------:R-:W-:Y:S01]  /*6a90*/  IMAD R20, R4, R40.reuse, R20 ;  /* 0x0000002804147224 */ /* 0x080fe200078e0214 */
[----:B------:R-:W-:Y:S01]  /*6aa0*/  SHF.L.U32 R4, R46, 0x10, RZ ;  /* 0x000000102e047819 */ /* 0x000fe200000006ff */
[-C--:B------:R-:W-:Y:S01]  /*6ab0*/  IMAD R21, R0, R40.reuse, R21 ;  /* 0x0000002800157224 */ /* 0x080fe200078e0215 */
[C---:B------:R-:W-:Y:S01]  /*6ac0*/  PRMT R0, R46.reuse, 0x8880, RZ ;  /* 0x000088802e007816 */ /* 0x040fe200000000ff */
[----:B------:R1:W-:Y:S01]  /*6ad0*/  STS.128 [R69+UR44+0x4200], R56 ;  /* 0x0042003845007988 */ /* 0x0003e20008000c2c */
[----:B------:R-:W-:Y:S01]  /*6ae0*/  SHF.L.U32 R3, R46, 0x8, RZ ;  /* 0x000000082e037819 */ /* 0x000fe200000006ff */
[-C--:B------:R-:W-:Y:S01]  /*6af0*/  IMAD R22, R2, R40.reuse, R22 ;  /* 0x0000002802167224 */ /* 0x080fe200078e0216 */
[----:B------:R-:W-:Y:S01]  /*6b00*/  SHF.R.S32.HI R2, RZ, 0x18, R4 ;  /* 0x00000018ff027819 */ /* 0x000fe20000011404 */
[-C--:B------:R-:W-:Y:S01]  /*6b10*/  IMAD R23, R0, R40.reuse, R23 ;  /* 0x0000002800177224 */ /* 0x080fe200078e0217 */
[----:B------:R-:W-:Y:S01]  /*6b20*/  SHF.R.S32.HI R3, RZ, 0x18, R3 ;  /* 0x00000018ff037819 */ /* 0x000fe20000011403 */
[----:B------:R-:W-:Y:S01]  /*6b30*/  IMAD R30, R38, R35, RZ ;  /* 0x00000023261e7224 */ /* 0x000fe200078e02ff */
[----:B------:R-:W-:Y:S01]  /*6b40*/  SHF.R.S32.HI R0, RZ, 0x18, R46 ;  /* 0x00000018ff007819 */ /* 0x000fe2000001142e */
[-C--:B------:R-:W-:Y:S01]  /*6b50*/  IMAD R24, R2, R40.reuse, R24 ;  /* 0x0000002802187224 */ /* 0x080fe200078e0218 */
[----:B------:R-:W-:Y:S01]  /*6b60*/  PRMT R2, R47, 0x8880, RZ ;  /* 0x000088802f027816 */ /* 0x000fe200000000ff */
[-C--:B------:R-:W-:Y:S01]  /*6b70*/  IMAD R25, R3, R40.reuse, R25 ;  /* 0x0000002803197224 */ /* 0x080fe200078e0219 */
[C---:B------:R-:W-:Y:S01]  /*6b80*/  SHF.L.U32 R3, R47.reuse, 0x10, RZ ;  /* 0x000000102f037819 */ /* 0x040fe200000006ff */
[----:B------:R-:W-:Y:S01]  /*6b90*/  IMAD.SHL.U32 R4, R47, 0x100, RZ ;  /* 0x000001002f047824 */ /* 0x000fe200078e00ff */
[----:B------:R-:W-:Y:S01]  /*6ba0*/  SHF.R.S32.HI R5, RZ, 0x18, R47 ;  /* 0x00000018ff057819 */ /* 0x000fe2000001142f */
[-C--:B------:R-:W-:Y:S01]  /*6bb0*/  IMAD R26, R0, R40.reuse, R26 ;  /* 0x00000028001a7224 */ /* 0x080fe200078e021a */
[----:B------:R-:W-:Y:S01]  /*6bc0*/  SHF.R.S32.HI R3, RZ, 0x18, R3 ;  /* 0x00000018ff037819 */ /* 0x000fe20000011403 */
[-C--:B------:R-:W-:Y:S01]  /*6bd0*/  IMAD R27, R2, R40.reuse, R27 ;  /* 0x00000028021b7224 */ /* 0x080fe200078e021b */
[----:B------:R-:W-:Y:S02]  /*6be0*/  SHF.R.S32.HI R4, RZ, 0x18, R4 ;  /* 0x00000018ff047819 */ /* 0x000fe40000011404 */
[----:B------:R-:W-:Y:S01]  /*6bf0*/  I2IP.S8.S32.SAT R17, R18, R17, RZ ;  /* 0x0000001112117239 */ /* 0x000fe200000014ff */
[-C--:B------:R-:W-:Y:S01]  /*6c00*/  IMAD R28, R3, R40.reuse, R28 ;  /* 0x00000028031c7224 */ /* 0x080fe200078e021c */
[----:B------:R-:W-:Y:S01]  /*6c10*/  I2IP.S8.S32.SAT R21, R22, R21, RZ ;  /* 0x0000001516157239 */ /* 0x000fe200000014ff */
[-C--:B------:R-:W-:Y:S01]  /*6c20*/  IMAD R29, R4, R40.reuse, R29 ;  /* 0x00000028041d7224 */ /* 0x080fe200078e021d */
[----:B------:R-:W-:Y:S01]  /*6c30*/  I2IP.S8.S32.SAT R16, R16, R15, R17 ;  /* 0x0000000f10107239 */ /* 0x000fe20000001411 */
[----:B------:R-:W-:Y:S01]  /*6c40*/  IMAD R30, R5, R40, R30 ;  /* 0x00000028051e7224 */ /* 0x000fe200078e021e */
[----:B------:R-:W-:Y:S02]  /*6c50*/  I2IP.S8.S32.SAT R17, R20, R19, R21 ;  /* 0x0000001314117239 */ /* 0x000fe40000001415 */
[----:B------:R-:W-:Y:S02]  /*6c60*/  I2IP.S8.S32.SAT R18, R26, R25, RZ ;  /* 0x000000191a127239 */ /* 0x000fe400000014ff */
[----:B------:R-:W-:Y:S02]  /*6c70*/  I2IP.S8.S32.SAT R19, R30, R29, RZ ;  /* 0x0000001d1e137239 */ /* 0x000fe400000014ff */
[----:B------:R-:W-:Y:S02]  /*6c80*/  I2IP.S8.S32.SAT R18, R24, R23, R18 ;  /* 0x0000001718127239 */ /* 0x000fe40000001412 */
[----:B------:R-:W-:Y:S02]  /*6c90*/  I2IP.S8.S32.SAT R19, R28, R27, R19 ;  /* 0x0000001b1c137239 */ /* 0x000fe40000001413 */
[----:B------:R-:W-:Y:S02]  /*6ca0*/  LEA R0, R82, UR44, 0x3 ;  /* 0x0000002c52007c11 */ /* 0x000fe4000f8e18ff */
[----:B------:R-:W-:Y:S01]  /*6cb0*/  @P6 SHF.L.U32 R2, R81, 0x1f, RZ ;  /* 0x0000001f51026819 */ /* 0x000fe200000006ff */
[----:B------:R1:W-:Y:S01]  /*6cc0*/  STS.128 [R89+0x4210], R16 ;  /* 0x0042101059007388 */ /* 0x0003e20000000c00 */
[----:B------:R-:W-:Y:S01]  /*6cd0*/  @!PT LDS RZ, [RZ] ;  /* 0x00000000fffff984 */ /* 0x000fe20000000800 */
[----:B------:R-:W-:Y:S01]  /*6ce0*/  @!PT LDS RZ, [RZ] ;  /* 0x00000000fffff984 */ /* 0x000fe20000000800 */
[----:B------:R-:W-:Y:S01]  /*6cf0*/  @!PT LDS RZ, [RZ] ;  /* 0x00000000fffff984 */ /* 0x000fe20000000800 */
[----:B------:R-:W-:Y:S01]  /*6d00*/  @!PT LDS RZ, [RZ] ;  /* 0x00000000fffff984 */ /* 0x000fe20000000800 */
[----:B------:R2:W-:Y:S07]  /*6d10*/  MEMBAR.ALL.CTA ;  /* 0x0000000000007992 */ /* 0x0005ee0000008000 */
[----:B--2---:R-:W2:Y:S02]  /*6d20*/  FENCE.VIEW.ASYNC.S ;  /* 0x00000000000073c6 */ /* 0x004ea40000000000 */
[----:B--2---:R-:W-:Y:S06]  /*6d30*/  BAR.SYNC.DEFER_BLOCKING 0x1, 0x80 ;  /* 0x0042000000007b1d */ /* 0x004fec0000010000 */
[----:B------:R-:W-:Y:S05]  /*6d40*/  @P0 BRA `(.L_x_107) ;  /* 0x0000000000280947 */ /* 0x000fea0003800000 */
[----:B------:R-:W-:Y:S01]  /*6d50*/  UIADD3 UR4, UPT, UPT, UR44, 0x4200, URZ ;  /* 0x000042002c047890 */ /* 0x000fe2000fffe0ff */
[----:B------:R-:W-:Y:S05]  /*6d60*/  UMOV UR51, UR36 ;  /* 0x0000002400337c82 */ /* 0x000fea0008000000 */
[----:B------:R-:W-:Y:S01]  /*6d70*/  MOV R86, UR4 ;  /* 0x0000000400567c02 */ /* 0x000fe20008000f00 */
[----:B------:R-:W-:Y:S03]  /*6d80*/  UIADD3 UR4, UP0, UPT, UR62, 0x680, URZ ;  /* 0x000006803e047890 */ /* 0x000fe6000ff1e0ff */
[----:B------:R-:W-:Y:S01]  /*6d90*/  R2UR UR48, R86 ;  /* 0x00000000563072ca */ /* 0x000fe200000e0000 */
[----:B------:R-:W-:Y:S11]  /*6da0*/  UIADD3.X UR5, UPT, UPT, URZ, UR63, URZ, UP0, !UPT ;  /* 0x0000003fff057290 */ /* 0x000ff600087fe4ff */
[----:B------:R-:W-:Y:S01]  /*6db0*/  @!UPT UIADD3 URZ, UPT, UPT, URZ, URZ, URZ ;  /* 0x000000fffffff290 */ /* 0x000fe2000fffe0ff */
[----:B------:R2:W-:Y:S01]  /*6dc0*/  UTMASTG.3D [UR48], [UR4] ;  /* 0x00000030040073b5 */ /* 0x0005e20008010000 */
[----:B------:R0:W-:Y:S01]  /*6dd0*/  UTMACMDFLUSH ;  /* 0x00000000000079b7 */ /* 0x0001e20000000000 */
[----:B--2---:R-:W-:Y:S04]  /*6de0*/  DEPBAR.LE SB0, 0x1 ;  /* 0x000080400000791a */ /* 0x004fe80000000000 */
.L_x_107:
[----:B------:R-:W-:Y:S05]  /*6df0*/  BSYNC.RECONVERGENT B0 ;  /* 0x0000000000007941 */ /* 0x000fea0003800200 */
.L_x_106:
[----:B------:R-:W-:Y:S06]  /*6e00*/  BAR.SYNC.DEFER_BLOCKING 0x1, 0x80 ;  /* 0x0042000000007b1d */ /* 0x000fec0000010000 */
[----:B------:R-:W2:Y:S01]  /*6e10*/  @P6 SYNCS.PHASECHK.TRANS64.TRYWAIT P0, [R0+URZ+0x50], R2 ;  /* 0x00005002000065a7 */ /* 0x000ea200080011ff */
[----:B------:R-:W-:Y:S01]  /*6e20*/  BSSY B1, `(.L_x_108) ;  /* 0x000001f000017945 */ /* 0x000fe20003800000 */
[----:B--2---:R-:W-:Y:S03]  /*6e30*/  @P6 SEL R53, RZ, 0x1, !P0 ;  /* 0x00000001ff356807 */ /* 0x004fe60004000000 */
[----:B------:R-:W-:Y:S05]  /*6e40*/  @!P6 BRA `(.L_x_109) ;  /* 0x000000000070e947 */ /* 0x000fea0003800000 */
[----:B------:R-:W-:Y:S01]  /*6e50*/  ISETP.NE.AND P1, PT, R54, RZ, PT ;  /* 0x000000ff3600720c */ /* 0x000fe20003f25270 */
[----:B------:R-:W-:Y:S01]  /*6e60*/  BSSY B0, `(.L_x_110) ;  /* 0x0000008000007945 */ /* 0x000fe20003800000 */
[----:B------:R-:W-:Y:S11]  /*6e70*/  ISETP.NE.AND P0, PT, R53, RZ, PT ;  /* 0x000000ff3500720c */ /* 0x000ff60003f05270 */
[----:B------:R-:W-:Y:S04]  /*6e80*/  @P1 IMAD R4, R82, 0x1000, R60 ;  /* 0x0000100052041824 */ /* 0x000fe800078e023c */
[----:B------:R-:W-:Y:S01]  /*6e90*/  @P1 IMAD.IADD R3, R55, 0x1, R4 ;  /* 0x0000000137031824 */ /* 0x000fe200078e0204 */
[----:B------:R-:W-:Y:S06]  /*6ea0*/  @P0 BRA `(.L_x_111) ;  /* 0x00000000000c0947 */ /* 0x000fec0003800000 */
[----:B------:R-:W-:Y:S04]  /*6eb0*/  SHF.L.U32 R2, R81, 0x1f, RZ ;  /* 0x0000001f51027819 */ /* 0x000fe800000006ff */
[----:B------:R-:W2:Y:S02]  /*6ec0*/  SYNCS.PHASECHK.TRANS64.TRYWAIT P0, [R0+URZ+0x50], R2 ;  /* 0x00005002000075a7 */ /* 0x000ea400080011ff */
[----:B--2---:R-:W-:Y:S05]  /*6ed0*/  @!P0 BRA `(.L_x_112) ;  /* 0x0000003000f88947 */ /* 0x004fea0003800000 */
.L_x_111:
[----:B------:R-:W-:Y:S05]  /*6ee0*/  BSYNC B0 ;  /* 0x0000000000007941 */ /* 0x000fea0003800000 */
.L_x_110:
[----:B------:R-:W-:Y:S01]  /*6ef0*/  ISETP.NE.AND P0, PT, R54, RZ, PT ;  /* 0x000000ff3600720c */ /* 0x000fe20003f05270 */
[----:B--2---:R-:W-:Y:S02]  /*6f00*/  VIADD R2, R0, 0x70 ;  /* 0x0000007000027836 */ /* 0x004fe40000000000 */
[----:B------:R-:W-:Y:S02]  /*6f10*/  IMAD.U32 R0, RZ, RZ, UR45 ;  /* 0x0000002dff007e24 */ /* 0x000fe4000f8e00ff */
[----:B------:R-:W-:Y:S03]  /*6f20*/  VIADD R82, R82, 0x1 ;  /* 0x0000000152527836 */ /* 0x000fe60000000000 */
[----:B------:R-:W-:Y:S05]  /*6f30*/  PRMT R0, R0, 0x654, R2 ;  /* 0x0000065400007816 */ /* 0x000fea0000000002 */
[----:B------:R2:W3:Y:S04]  /*6f40*/  @P0 LDS.128 R48, [R4+0x200] ;  /* 0x0002000004300984 */ /* 0x0004e80000000c00 */
        /* <DEDUP_REMOVED lines=11> */
[----:B--23--:R-:W-:Y:S02]  /*7000*/  LOP3.LUT R81, R81, R0, RZ, 0x3c, !PT ;  /* 0x0000000051517212 */ /* 0x00cfe400078e3cff */
.L_x_109:
[----:B------:R-:W-:Y:S05]  /*7010*/  BSYNC B1 ;  /* 0x0000000000017941 */ /* 0x000fea0003800000 */
.L_x_108:
[----:B------:R-:W-:Y:S05]  /*7020*/  VIADD R0, R39, 0x40 ;  /* 0x0000004027007836 */ /* 0x000fea0000000000 */
[----:B------:R-:W-:Y:S04]  /*7030*/  SHF.R.U32.HI R0, RZ, 0x15, R0 ;  /* 0x00000015ff007819 */ /* 0x000fe80000011600 */
[----:B------:R-:W-:Y:S11]  /*7040*/  LOP3.LUT P0, RZ, R0, 0x3, R75, 0x48, !PT ;  /* 0x0000000300ff7812 */ /* 0x000ff6000780484b */
[----:B------:R-:W-:Y:S02]  /*7050*/  @!UPT UIADD3 URZ, UPT, UPT, URZ, URZ, URZ ;  /* 0x000000fffffff290 */ /* 0x000fe4000fffe0ff */
[----:B------:R-:W-:Y:S05]  /*7060*/  @!P0 BRA `(.L_x_113) ;  /* 0x0000000000408947 */ /* 0x000fea0003800000 */
[----:B------:R-:W2:Y:S01]  /*7070*/  LDCU.64 UR8, c[0x4][0x78] ;  /* 0x01000f00ff0877ac */ /* 0x000ea20008000a00 */
[----:B------:R-:W-:Y:S01]  /*7080*/  MOV R3, 0x0 ;  /* 0x0000000000037802 */ /* 0x000fe20000000f00 */
[----:B------:R-:W-:Y:S02]  /*7090*/  HFMA2 R12, -RZ, RZ, 0, 5.9604644775390625e-08 ;  /* 0x00000001ff0c7431 */ /* 0x000fe400000001ff */
[----:B------:R-:W-:Y:S02]  /*70a0*/  IMAD.MOV.U32 R8, RZ, RZ, 0x192 ;  /* 0x00000192ff087424 */ /* 0x000fe400078e00ff */
[----:B------:R-:W-:Y:S01]  /*70b0*/  IMAD.MOV.U32 R13, RZ, RZ, RZ ;  /* 0x000000ffff0d7224 */ /* 0x000fe200078e00ff */
[----:B------:R-:W3:Y:S01]  /*70c0*/  LDCU.64 UR6, c[0x4][0x80] ;  /* 0x01001000ff0677ac */ /* 0x000ee20008000a00 */
[----:B------:R-:W1:Y:S01]  /*70d0*/  LDC.64 R2, c[0x4][R3] ;  /* 0x0100000003027b82 */ /* 0x000e620000000a00 */
[----:B------:R-:W5:Y:S01]  /*70e0*/  LDCU.64 UR4, c[0x4][0x18] ;  /* 0x01000300ff0477ac */ /* 0x000f620008000a00 */
[----:B--2---:R-:W-:Y:S01]  /*70f0*/  MOV R5, UR9 ;  /* 0x0000000900057c02 */ /* 0x004fe20008000f00 */
[----:B------:R-:W-:Y:S01]  /*7100*/  IMAD.U32 R4, RZ, RZ, UR8 ;  /* 0x00000008ff047e24 */ /* 0x000fe2000f8e00ff */
[----:B---3--:R-:W-:Y:S01]  /*7110*/  MOV R7, UR7 ;  /* 0x0000000700077c02 */ /* 0x008fe20008000f00 */
[----:B------:R-:W-:Y:S01]  /*7120*/  IMAD.U32 R6, RZ, RZ, UR6 ;  /* 0x00000006ff067e24 */ /* 0x000fe2000f8e00ff */
[----:B-----5:R-:W-:Y:S01]  /*7130*/  MOV R11, UR5 ;  /* 0x00000005000b7c02 */ /* 0x020fe20008000f00 */
[----:B------:R-:W-:Y:S02]  /*7140*/  IMAD.U32 R10, RZ, RZ, UR4 ;  /* 0x00000004ff0a7e24 */ /* 0x000fe4000f8e00ff */
[----:B------:R-:W-:Y:S07]  /*7150*/  LEPC R20, `(.L_x_113) ;  /* 0x000000001014794e */ /* 0x000fee0000000000 */
[----:B-1--4-:R-:W-:Y:S05]  /*7160*/  CALL.ABS.NOINC R2 ;  /* 0x0000000002007343 */ /* 0x012fea0003c00000 */
.L_x_113:
[C---:B------:R-:W-:Y:S01]  /*7170*/  SHF.L.U32 R2, R48.reuse, 0x10, RZ ;  /* 0x0000001030027819 */ /* 0x040fe200000006ff */
[----:B------:R-:W-:Y:S05]  /*7180*/  WARPSYNC.ALL ;  /* 0x0000000000007948 */ /* 0x000fea0003800000 */
[----:B------:R-:W-:Y:S01]  /*7190*/  R2UR UR4, R39 ;  /* 0x00000000270472ca */ /* 0x000fe200000e0000 */
[----:B------:R-:W-:Y:S01]  /*71a0*/  BSSY.RECONVERGENT B0, `(.L_x_114) ;  /* 0x0000099000007945 */ /* 0x000fe20003800200 */
[C---:B------:R-:W-:Y:S02]  /*71b0*/  PRMT R3, R48.reuse, 0x8880, RZ ;  /* 0x0000888030037816 */ /* 0x040fe400000000ff */
[----:B------:R-:W-:Y:S02]  /*71c0*/  SHF.L.U32 R41, R48, 0x8, RZ ;  /* 0x0000000830297819 */ /* 0x000fe400000006ff */
[C---:B------:R-:W-:Y:S02]  /*71d0*/  SHF.L.U32 R42, R49.reuse, 0x10, RZ ;  /* 0x00000010312a7819 */ /* 0x040fe400000006ff */
[----:B------:R-:W-:Y:S02]  /*71e0*/  SHF.L.U32 R43, R49, 0x8, RZ ;  /* 0x00000008312b7819 */ /* 0x000fe400000006ff */
[----:B------:R-:W-:Y:S02]  /*71f0*/  SHF.R.S32.HI R42, RZ, 0x18, R42 ;  /* 0x00000018ff2a7819 */ /* 0x000fe4000001142a */
[----:B------:R-:W-:Y:S01]  /*7200*/  SHF.R.S32.HI R43, RZ, 0x18, R43 ;  /* 0x00000018ff2b7819 */ /* 0x000fe2000001142b */
[----:B-1----:R-:W-:Y:S01]  /*7210*/  LDTM.16dp32bit_t0_t15.x32 R4, tmem[UR4+0x40] ;  /* 0x00004004000479ee */ /* 0x002fe20008a80000 */
[----:B------:R-:W1:Y:S01]  /*7220*/  LDTM.16dp32bit_t16_t31.x32 R4, tmem[UR4+0x60] ;  /* 0x00006004000479ee */ /* 0x000e620008aa0000 */
[----:B------:R-:W-:Y:S02]  /*7230*/  ISETP.NE.AND P0, PT, R87, RZ, PT ;  /* 0x000000ff5700720c */ /* 0x000fe40003f05270 */
        /* <DEDUP_REMOVED lines=16> */
[----:B------:R-:W-:Y:S01]  /*7340*/  IMAD R5, R38, R9, RZ ;  /* 0x0000000926057224 */ /* 0x000fe200078e02ff */
[----:B------:R-:W-:Y:S01]  /*7350*/  PRMT R7, R50, 0x8880, RZ ;  /* 0x0000888032077816 */ /* 0x000fe200000000ff */
[----:B------:R-:W-:Y:S01]  /*7360*/  IMAD R12, R38, R16, RZ ;  /* 0x00000010260c7224 */ /* 0x000fe200078e02ff */
[----:B------:R-:W-:Y:S01]  /*7370*/  I2IP.S8.S32.SAT R56, R2, R0, R56 ;  /* 0x0000000002387239 */ /* 0x000fe20000001438 */
[C---:B------:R-:W-:Y:S01]  /*7380*/  IMAD R9, R38.reuse, R13, RZ ;  /* 0x0000000d26097224 */ /* 0x040fe200078e02ff */
[----:B------:R-:W-:Y:S01]  /*7390*/  SHF.R.S32.HI R3, RZ, 0x18, R49 ;  /* 0x00000018ff037819 */ /* 0x000fe20000011431 */
[----:B------:R-:W-:Y:S01]  /*73a0*/  IMAD R16, R38, R20, RZ ;  /* 0x0000001426107224 */ /* 0x000fe200078e02ff */
[----:B----4-:R-:W-:Y:S01]  /*73b0*/  SHF.L.U32 R0, R44, 0x10, RZ ;  /* 0x000000102c007819 */ /* 0x010fe200000006ff */
[----:B------:R-:W-:Y:S01]  /*73c0*/  IMAD R13, R38, R17, RZ ;  /* 0x00000011260d7224 */ /* 0x000fe200078e02ff */
[----:B------:R-:W-:Y:S01]  /*73d0*/  SHF.L.U32 R2, R44, 0x8, RZ ;  /* 0x000000082c027819 */ /* 0x000fe200000006ff */
[C---:B------:R-:W-:Y:S01]  /*73e0*/  IMAD R20, R38.reuse, R24, RZ ;  /* 0x0000001826147224 */ /* 0x040fe200078e02ff */
[----:B------:R-:W-:Y:S01]  /*73f0*/  SHF.R.S32.HI R0, RZ, 0x18, R0 ;  /* 0x00000018ff007819 */ /* 0x000fe20000011400 */
[C---:B------:R-:W-:Y:S01]  /*7400*/  IMAD R17, R38.reuse, R21, RZ ;  /* 0x0000001526117224 */ /* 0x040fe200078e02ff */
[----:B------:R-:W-:Y:S01]  /*7410*/  SHF.R.S32.HI R2, RZ, 0x18, R2 ;  /* 0x00000018ff027819 */ /* 0x000fe20000011402 */
[C---:B------:R-:W-:Y:S02]  /*7420*/  IMAD R24, R38.reuse, R28, RZ ;  /* 0x0000001c26187224 */ /* 0x040fe400078e02ff */
[C---:B------:R-:W-:Y:S02]  /*7430*/  IMAD R6, R38.reuse, R10, RZ ;  /* 0x0000000a26067224 */ /* 0x040fe400078e02ff */
[C---:B------:R-:W-:Y:S02]  /*7440*/  IMAD R21, R38.reuse, R25, RZ ;  /* 0x0000001926157224 */ /* 0x040fe400078e02ff */
[----:B------:R-:W-:Y:S01]  /*7450*/  IMAD R28, R38, R32, RZ ;  /* 0x00000020261c7224 */ /* 0x000fe200078e02ff */
[----:B------:R-:W-:Y:S01]  /*7460*/  SHF.L.U32 R32, R50, 0x10, RZ ;  /* 0x0000001032207819 */ /* 0x000fe200000006ff */
[-C--:B------:R-:W-:Y:S02]  /*7470*/  IMAD R4, R41, R40.reuse, R4 ;  /* 0x0000002829047224 */ /* 0x080fe400078e0204 */
[----:B------:R-:W-:Y:S01]  /*7480*/  IMAD R25, R38, R29, RZ ;  /* 0x0000001d26197224 */ /* 0x000fe200078e02ff */
[----:B------:R-:W-:Y:S01]  /*7490*/  SHF.R.S32.HI R32, RZ, 0x18, R32 ;  /* 0x00000018ff207819 */ /* 0x000fe20000011420 */
[----:B------:R-:W-:Y:S02]  /*74a0*/  IMAD R5, R42, R40, R5 ;  /* 0x000000282a057224 */ /* 0x000fe400078e0205 */
[----:B------:R-:W-:Y:S01]  /*74b0*/  IMAD R29, R38, R33, RZ ;  /* 0x00000021261d7224 */ /* 0x000fe200078e02ff */
[----:B------:R-:W-:Y:S01]  /*74c0*/  SHF.L.U32 R33, R50, 0x8, RZ ;  /* 0x0000000832217819 */ /* 0x000fe200000006ff */
[C---:B------:R-:W-:Y:S02]  /*74d0*/  IMAD R11, R38.reuse, R11, RZ ;  /* 0x0000000b260b7224 */ /* 0x040fe400078e02ff */
[C---:B------:R-:W-:Y:S01]  /*74e0*/  IMAD R10, R38.reuse, R14, RZ ;  /* 0x0000000e260a7224 */ /* 0x040fe200078e02ff */
[----:B------:R-:W-:Y:S01]  /*74f0*/  SHF.R.S32.HI R33, RZ, 0x18, R33 ;  /* 0x00000018ff217819 */ /* 0x000fe20000011421 */
[----:B------:R-:W-:Y:S02]  /*7500*/  IMAD R6, R43, R40, R6 ;  /* 0x000000282b067224 */ /* 0x000fe400078e0206 */
[C---:B------:R-:W-:Y:S02]  /*7510*/  IMAD R14, R38.reuse, R18, RZ ;  /* 0x00000012260e7224 */ /* 0x040fe400078e02ff */
[C---:B------:R-:W-:Y:S02]  /*7520*/  IMAD R18, R38.reuse, R22, RZ ;  /* 0x0000001626127224 */ /* 0x040fe400078e02ff */
[----:B------:R-:W-:Y:S01]  /*7530*/  IMAD R11, R3, R40, R11 ;  /* 0x00000028030b7224 */ /* 0x000fe200078e020b */
[----:B------:R-:W-:Y:S01]  /*7540*/  PRMT R3, R51, 0x8880, RZ ;  /* 0x0000888033037816 */ /* 0x000fe200000000ff */
[C---:B------:R-:W-:Y:S02]  /*7550*/  IMAD R22, R38.reuse, R26, RZ ;  /* 0x0000001a26167224 */ /* 0x040fe400078e02ff */
[C---:B------:R-:W-:Y:S01]  /*7560*/  IMAD R26, R38.reuse, R30, RZ ;  /* 0x0000001e261a7224 */ /* 0x040fe200078e02ff */
[----:B------:R-:W-:Y:S01]  /*7570*/  I2IP.S8.S32.SAT R11, R11, R6, RZ ;  /* 0x000000060b0b7239 */ /* 0x000fe200000014ff */
[----:B------:R-:W-:Y:S01]  /*7580*/  IMAD R8, R7, R40, R8 ;  /* 0x0000002807087224 */ /* 0x000fe200078e0208 */
[----:B------:R-:W-:Y:S01]  /*7590*/  SHF.L.U32 R6, R51, 0x10, RZ ;  /* 0x0000001033067819 */ /* 0x000fe200000006ff */
[----:B------:R-:W-:Y:S01]  /*75a0*/  IMAD R30, R38, R34, RZ ;  /* 0x00000022261e7224 */ /* 0x000fe200078e02ff */
[----:B------:R-:W-:Y:S01]  /*75b0*/  SHF.R.S32.HI R34, RZ, 0x18, R50 ;  /* 0x00000018ff227819 */ /* 0x000fe20000011432 */
[----:B------:R-:W-:Y:S01]  /*75c0*/  IMAD R9, R32, R40, R9 ;  /* 0x0000002820097224 */ /* 0x000fe200078e0209 */
[----:B------:R-:W-:Y:S01]  /*75d0*/  SHF.R.S32.HI R6, RZ, 0x18, R6 ;  /* 0x00000018ff067819 */ /* 0x000fe20000011406 */
[----:B------:R-:W-:Y:S01]  /*75e0*/  IMAD R15, R38, R15, RZ ;  /* 0x0000000f260f7224 */ /* 0x000fe200078e02ff */
[----:B------:R-:W-:Y:S01]  /*75f0*/  I2IP.S8.S32.SAT R57, R5, R4, R11 ;  /* 0x0000000405397239 */ /* 0x000fe2000000140b */
[-C--:B------:R-:W-:Y:S01]  /*7600*/  IMAD R10, R33, R40.reuse, R10 ;  /* 0x00000028210a7224 */ /* 0x080fe200078e020a */
[----:B------:R-:W-:Y:S01]  /*7610*/  SHF.L.U32 R5, R45, 0x10, RZ ;  /* 0x000000102d057819 */ /* 0x000fe200000006ff */
[----:B------:R-:W-:Y:S01]  /*7620*/  IMAD.SHL.U32 R7, R51, 0x100, RZ ;  /* 0x0000010033077824 */ /* 0x000fe200078e00ff */
[----:B------:R-:W-:Y:S01]  /*7630*/  PRMT R4, R45, 0x8880, RZ ;  /* 0x000088802d047816 */ /* 0x000fe200000000ff */
[-C--:B------:R-:W-:Y:S01]  /*7640*/  IMAD R15, R34, R40.reuse, R15 ;  /* 0x00000028220f7224 */ /* 0x080fe200078e020f */
[----:B------:R-:W-:Y:S01]  /*7650*/  SHF.R.S32.HI R5, RZ, 0x18, R5 ;  /* 0x00000018ff057819 */ /* 0x000fe20000011405 */
[-C--:B------:R-:W-:Y:S01]  /*7660*/  IMAD R12, R3, R40.reuse, R12 ;  /* 0x00000028030c7224 */ /* 0x080fe200078e020c */
[----:B------:R-:W-:Y:S01]  /*7670*/  SHF.R.S32.HI R7, RZ, 0x18, R7 ;  /* 0x00000018ff077819 */ /* 0x000fe20000011407 */
[----:B------:R-:W-:Y:S01]  /*7680*/  IMAD R13, R6, R40, R13 ;  /* 0x00000028060d7224 */ /* 0x000fe200078e020d */
[----:B------:R-:W-:Y:S01]  /*7690*/  I2IP.S8.S32.SAT R15, R15, R10, RZ ;  /* 0x0000000a0f0f7239 */ /* 0x000fe200000014ff */
[----:B------:R-:W-:Y:S01]  /*76a0*/  IMAD R19, R38, R19, RZ ;  /* 0x0000001326137224 */ /* 0x000fe200078e02ff */
[----:B------:R-:W-:Y:S01]  /*76b0*/  SHF.R.S32.HI R10, RZ, 0x18, R51 ;  /* 0x00000018ff0a7819 */ /* 0x000fe20000011433 */
[----:B------:R-:W-:Y:S01]  /*76c0*/  IMAD R14, R7, R40, R14 ;  /* 0x00000028070e7224 */ /* 0x000fe200078e020e */
[----:B------:R-:W-:Y:S01]  /*76d0*/  PRMT R3, R44, 0x8880, RZ ;  /* 0x000088802c037816 */ /* 0x000fe200000000ff */
[----:B------:R-:W-:Y:S01]  /*76e0*/  IMAD R23, R38, R23, RZ ;  /* 0x0000001726177224 */ /* 0x000fe200078e02ff */
[----:B------:R-:W-:Y:S01]  /*76f0*/  I2IP.S8.S32.SAT R58, R9, R8, R15 ;  /* 0x00000008093a7239 */ /* 0x000fe2000000140f */
[-C--:B------:R-:W-:Y:S02]  /*7700*/  IMAD R19, R10, R40.reuse, R19 ;  /* 0x000000280a137224 */ /* 0x080fe400078e0213 */
[-C--:B------:R-:W-:Y:S01]  /*7710*/  IMAD R16, R3, R40.reuse, R16 ;  /* 0x0000002803107224 */ /* 0x080fe200078e0210 */
[----:B------:R-:W-:Y:S01]  /*7720*/  SHF.R.S32.HI R3, RZ, 0x18, R44 ;  /* 0x00000018ff037819 */ /* 0x000fe2000001142c */
[----:B------:R-:W-:Y:S01]  /*7730*/  IMAD R17, R0, R40, R17 ;  /* 0x0000002800117224 */ /* 0x000fe200078e0211 */
[----:B------:R-:W-:Y:S01]  /*7740*/  I2IP.S8.S32.SAT R14, R19, R14, RZ ;  /* 0x0000000e130e7239 */ /* 0x000fe200000014ff */
[----:B------:R-:W-:Y:S02]  /*7750*/  IMAD.SHL.U32 R0, R45, 0x100, RZ ;  /* 0x000001002d007824 */ /* 0x000fe400078e00ff */
[-C--:B------:R-:W-:Y:S01]  /*7760*/  IMAD R18, R2, R40.reuse, R18 ;  /* 0x0000002802127224 */ /* 0x080fe200078e0212 */
[----:B------:R-:W-:Y:S01]  /*7770*/  SHF.R.S32.HI R2, RZ, 0x18, R45 ;  /* 0x00000018ff027819 */ /* 0x000fe2000001142d */
[-C--:B------:R-:W-:Y:S01]  /*7780*/  IMAD R23, R3, R40.reuse, R23 ;  /* 0x0000002803177224 */ /* 0x080fe200078e0217 */
[----:B------:R-:W-:Y:S01]  /*7790*/  SHF.R.S32.HI R0, RZ, 0x18, R0 ;  /* 0x00000018ff007819 */ /* 0x000fe20000011400 */
[-C--:B------:R-:W-:Y:S01]  /*77a0*/  IMAD R20, R4, R40.reuse, R20 ;  /* 0x0000002804147224 */ /* 0x080fe200078e0214 */
[C---:B------:R-:W-:Y:S01]  /*77b0*/  SHF.L.U32 R4, R46.reuse, 0x10, RZ ;  /* 0x000000102e047819 */ /* 0x040fe200000006ff */
[-C--:B------:R-:W-:Y:S01]  /*77c0*/  IMAD R21, R5, R40.reuse, R21 ;  /* 0x0000002805157224 */ /* 0x080fe200078e0215 */
[----:B------:R-:W-:Y:S01]  /*77d0*/  PRMT R3, R46, 0x8880, RZ ;  /* 0x000088802e037816 */ /* 0x000fe200000000ff */
[----:B------:R-:W-:Y:S01]  /*77e0*/  IMAD R27, R38, R27, RZ ;  /* 0x0000001b261b7224 */ /* 0x000fe200078e02ff */
[----:B------:R-:W-:Y:S01]  /*77f0*/  SHF.L.U32 R5, R46, 0x8, RZ ;  /* 0x000000082e057819 */ /* 0x000fe200000006ff */
[-C--:B------:R-:W-:Y:S01]  /*7800*/  IMAD R22, R0, R40.reuse, R22 ;  /* 0x0000002800167224 */ /* 0x080fe200078e0216 */
[----:B------:R-:W-:Y:S01]  /*7810*/  SHF.R.S32.HI R4, RZ, 0x18, R4 ;  /* 0x00000018ff047819 */ /* 0x000fe20000011404 */
[-C--:B------:R-:W-:Y:S01]  /*7820*/  IMAD R27, R2, R40.reuse, R27 ;  /* 0x00000028021b7224 */ /* 0x080fe200078e021b */
[----:B------:R-:W-:Y:S01]  /*7830*/  SHF.R.S32.HI R5, RZ, 0x18, R5 ;  /* 0x00000018ff057819 */ /* 0x000fe20000011405 */
[-C--:B------:R-:W-:Y:S01]  /*7840*/  IMAD R24, R3, R40.reuse, R24 ;  /* 0x0000002803187224 */ /* 0x080fe200078e0218 */
[C---:B------:R-:W-:Y:S01]  /*7850*/  SHF.L.U32 R3, R47.reuse, 0x10, RZ ;  /* 0x000000102f037819 */ /* 0x040fe200000006ff */
[-C--:B------:R-:W-:Y:S01]  /*7860*/  IMAD R25, R4, R40.reuse, R25 ;  /* 0x0000002804197224 */ /* 0x080fe200078e0219 */
[----:B------:R-:W-:Y:S01]  /*7870*/  SHF.R.S32.HI R0, RZ, 0x18, R46 ;  /* 0x00000018ff007819 */ /* 0x000fe2000001142e */
[----:B------:R-:W-:Y:S01]  /*7880*/  IMAD R31, R38, R31, RZ ;  /* 0x0000001f261f7224 */ /* 0x000fe200078e02ff */
[----:B------:R-:W-:Y:S01]  /*7890*/  PRMT R2, R47, 0x8880, RZ ;  /* 0x000088802f027816 */ /* 0x000fe200000000ff */
[-C--:B------:R-:W-:Y:S01]  /*78a0*/  IMAD R26, R5, R40.reuse, R26 ;  /* 0x00000028051a7224 */ /* 0x080fe200078e021a */
[----:B------:R-:W-:Y:S01]  /*78b0*/  SHF.L.U32 R4, R47, 0x8, RZ ;  /* 0x000000082f047819 */ /* 0x000fe200000006ff */
[-C--:B------:R-:W-:Y:S01]  /*78c0*/  IMAD R31, R0, R40.reuse, R31 ;  /* 0x00000028001f7224 */ /* 0x080fe200078e021f */
[----:B------:R-:W-:Y:S01]  /*78d0*/  SHF.R.S32.HI R3, RZ, 0x18, R3 ;  /* 0x00000018ff037819 */ /* 0x000fe20000011403 */
[-C--:B------:R-:W-:Y:S01]  /*78e0*/  IMAD R28, R2, R40.reuse, R28 ;  /* 0x00000028021c7224 */ /* 0x080fe200078e021c */
[----:B------:R-:W-:Y:S01]  /*78f0*/  SHF.R.S32.HI R4, RZ, 0x18, R4 ;  /* 0x00000018ff047819 */ /* 0x000fe20000011404 */
[----:B------:R-:W-:Y:S01]  /*7900*/  IMAD R35, R38, R35, RZ ;  /* 0x0000002326237224 */ /* 0x000fe200078e02ff */
[----:B------:R-:W-:Y:S01]  /*7910*/  SHF.R.S32.HI R5, RZ, 0x18, R47 ;  /* 0x00000018ff057819 */ /* 0x000fe2000001142f */
[----:B------:R-:W-:Y:S01]  /*7920*/  IMAD R29, R3, R40, R29 ;  /* 0x00000028031d7224 */ /* 0x000fe200078e021d */
[----:B------:R-:W-:Y:S01]  /*7930*/  I2IP.S8.S32.SAT R59, R13, R12, R14 ;  /* 0x0000000c0d3b7239 */ /* 0x000fe2000000140e */
[----:B------:R-:W-:Y:S01]  /*7940*/  IMAD R30, R4, R40, R30 ;  /* 0x00000028041e7224 */ /* 0x000fe200078e021e */
[----:B------:R-:W-:Y:S01]  /*7950*/  I2IP.S8.S32.SAT R18, R23, R18, RZ ;  /* 0x0000001217127239 */ /* 0x000fe200000014ff */
[----:B------:R-:W-:Y:S01]  /*7960*/  IMAD R35, R5, R40, R35 ;  /* 0x0000002805237224 */ /* 0x000fe200078e0223 */
[----:B------:R-:W-:Y:S01]  /*7970*/  I2IP.S8.S32.SAT R22, R27, R22, RZ ;  /* 0x000000161b167239 */ /* 0x000fe200000014ff */
[----:B------:R1:W-:Y:S01]  /*7980*/  STS.128 [R69+UR44+0x5200], R56 ;  /* 0x0052003845007988 */ /* 0x0003e20008000c2c */
[----:B------:R-:W-:Y:S02]  /*7990*/  I2IP.S8.S32.SAT R26, R31, R26, RZ ;  /* 0x0000001a1f1a7239 */ /* 0x000fe400000014ff */
[----:B------:R-:W-:Y:S02]  /*79a0*/  I2IP.S8.S32.SAT R19, R35, R30, RZ ;  /* 0x0000001e23137239 */ /* 0x000fe400000014ff */
[----:B------:R-:W-:Y:S02]  /*79b0*/  I2IP.S8.S32.SAT R16, R17, R16, R18 ;  /* 0x0000001011107239 */ /* 0x000fe40000001412 */
[----:B------:R-:W-:Y:S02]  /*79c0*/  I2IP.S8.S32.SAT R17, R21, R20, R22 ;  /* 0x0000001415117239 */ /* 0x000fe40000001416 */
        /* <DEDUP_REMOVED lines=13> */
[----:B------:R-:W-:Y:S02]  /*7aa0*/  UIADD3 UR4, UP0, UPT, UR62, 0x680, URZ ;  /* 0x000006803e047890 */ /* 0x000fe4000ff1e0ff */
[----:B------:R-:W-:Y:S02]  /*7ab0*/  UIADD3 UR9, UPT, UPT, UR49, 0x40, URZ ;  /* 0x0000004031097890 */ /* 0x000fe4000fffe0ff */
[----:B------:R-:W-:Y:S02]  /*7ac0*/  UIADD3 UR8, UPT, UPT, UR44, 0x5200, URZ ;  /* 0x000052002c087890 */ /* 0x000fe4000fffe0ff */
[----:B------:R-:W-:Y:S01]  /*7ad0*/  UIADD3.X UR5, UPT, UPT, URZ, UR63, URZ, UP0, !UPT ;  /* 0x0000003fff057290 */ /* 0x000fe200087fe4ff */
[----:B------:R-:W-:Y:S01]  /*7ae0*/  UMOV UR10, UR50 ;  /* 0x00000032000a7c82 */ /* 0x000fe20008000000 */
[----:B------:R-:W-:Y:S07]  /*7af0*/  UMOV UR11, UR36 ;  /* 0x00000024000b7c82 */ /* 0x000fee0008000000 */
[----:B------:R2:W-:Y:S01]  /*7b00*/  UTMASTG.3D [UR8], [UR4] ;  /* 0x00000008040073b5 */ /* 0x0005e20008010000 */
[----:B------:R0:W-:Y:S01]  /*7b10*/  UTMACMDFLUSH ;  /* 0x00000000000079b7 */ /* 0x0001e20000000000 */
[----:B--2---:R-:W-:Y:S04]  /*7b20*/  DEPBAR.LE SB0, 0x1 ;  /* 0x000080400000791a */ /* 0x004fe80000000000 */
.L_x_115:
[----:B------:R-:W-:Y:S05]  /*7b30*/  BSYNC.RECONVERGENT B0 ;  /* 0x0000000000007941 */ /* 0x000fea0003800200 */
.L_x_114:
        /* <DEDUP_REMOVED lines=14> */
.L_x_119:
[----:B------:R-:W-:Y:S05]  /*7c20*/  BSYNC B0 ;  /* 0x0000000000007941 */ /* 0x000fea0003800000 */
.L_x_118:
[----:B------:R-:W-:Y:S01]  /*7c30*/  ISETP.NE.AND P0, PT, R54, RZ, PT ;  /* 0x000000ff3600720c */ /* 0x000fe20003f05270 */
[----:B------:R-:W-:Y:S11]  /*7c40*/  VIADD R82, R82, 0x1 ;  /* 0x0000000152527836 */ /* 0x000ff60000000000 */
[----:B------:R-:W-:Y:S01]  /*7c50*/  @!UPT UIADD3 URZ, UPT, UPT, URZ, URZ, URZ ;  /* 0x000000fffffff290 */ /* 0x000fe2000fffe0ff */
[----:B------:R3:W4:Y:S04]  /*7c60*/  @P0 LDS.128 R44, [R2+0x210] ;  /* 0x00021000022c0984 */ /* 0x0007280000000c00 */
[----:B------:R1:W1:Y:S01]  /*7c70*/  @P0 LDS.128 R48, [R3+0x200] ;  /* 0x0002000003300984 */ /* 0x0002620000000c00 */
        /* <DEDUP_REMOVED lines=8> */
[----:B---3--:R-:W-:Y:S02]  /*7d00*/  VIADD R2, R0, 0x70 ;  /* 0x0000007000027836 */ /* 0x008fe40000000000 */
[----:B--2---:R-:W-:Y:S05]  /*7d10*/  IMAD.U32 R0, RZ, RZ, UR45 ;  /* 0x0000002dff007e24 */ /* 0x004fea000f8e00ff */
[----:B------:R-:W-:Y:S04]  /*7d20*/  PRMT R0, R0, 0x654, R2 ;  /* 0x0000065400007816 */ /* 0x000fe80000000002 */
[----:B-----5:R2:W-:Y:S02]  /*7d30*/  SYNCS.ARRIVE.TRANS64.RED.A1T0 RZ, [R0+URZ], RZ ;  /* 0x000000ff00ff79a7 */ /* 0x0205e400081004ff */
[----:B--2---:R-:W-:Y:S04]  /*7d40*/  SEL R0, RZ, 0x1, P0 ;  /* 0x00000001ff007807 */ /* 0x004fe80000000000 */
[----:B-1--4-:R-:W-:Y:S02]  /*7d50*/  LOP3.LUT R81, R81, R0, RZ, 0x3c, !PT ;  /* 0x0000000051517212 */ /* 0x012fe400078e3cff */
.L_x_117:
[----:B------:R-:W-:Y:S05]  /*7d60*/  BSYNC B1 ;  /* 0x0000000000017941 */ /* 0x000fea0003800000 */
.L_x_116:
        /* <DEDUP_REMOVED lines=21> */
.L_x_121:
        /* <DEDUP_REMOVED lines=36> */
[----:B------:R-:W-:Y:S01]  /*8100*/  SHF.L.U32 R0, R44, 0x10, RZ ;  /* 0x000000102c007819 */ /* 0x000fe200000006ff */
        /* <DEDUP_REMOVED lines=110> */
[----:B------:R-:W-:Y:S02]  /*87f0*/  UIADD3 UR4, UPT, UPT, UR44, 0x4200, URZ ;  /* 0x000042002c047890 */ /* 0x000fe4000fffe0ff */
[----:B------:R-:W-:Y:S01]  /*8800*/  UIADD3 UR9, UPT, UPT, UR49, 0x80, URZ ;  /* 0x0000008031097890 */ /* 0x000fe2000fffe0ff */
[----:B------:R-:W-:Y:S01]  /*8810*/  UMOV UR10, UR50 ;  /* 0x00000032000a7c82 */ /* 0x000fe20008000000 */
[----:B------:R-:W-:Y:S02]  /*8820*/  UMOV UR11, UR36 ;  /* 0x00000024000b7c82 */ /* 0x000fe40008000000 */
        /* <DEDUP_REMOVED lines=8> */
.L_x_123:
[----:B------:R-:W-:Y:S05]  /*88b0*/  BSYNC.RECONVERGENT B0 ;  /* 0x0000000000007941 */ /* 0x000fea0003800200 */
.L_x_122:
        /* <DEDUP_REMOVED lines=14> */
.L_x_127:
[----:B------:R-:W-:Y:S05]  /*89a0*/  BSYNC B0 ;  /* 0x0000000000007941 */ /* 0x000fea0003800000 */
.L_x_126:
        /* <DEDUP_REMOVED lines=18> */
.L_x_125:
[----:B------:R-:W-:Y:S05]  /*8ad0*/  BSYNC B1 ;  /* 0x0000000000017941 */ /* 0x000fea0003800000 */
.L_x_124:
        /* <DEDUP_REMOVED lines=21> */
.L_x_129:
[----:B------:R-:W-:Y:S01]  /*8c30*/  ISETP.NE.AND P0, PT, R87, RZ, PT ;  /* 0x000000ff5700720c */ /* 0x000fe20003f05270 */
[----:B------:R-:W-:Y:S05]  /*8c40*/  WARPSYNC.ALL ;  /* 0x0000000000007948 */ /* 0x000fea0003800000 */
[----:B------:R-:W-:Y:S01]  /*8c50*/  IMAD.SHL.U32 R66, R49, 0x100, RZ ;  /* 0x0000010031427824 */ /* 0x000fe200078e00ff */
[----:B------:R-:W-:Y:S01]  /*8c60*/  R2UR UR4, R39 ;  /* 0x00000000270472ca */ /* 0x000fe200000e0000 */
[----:B------:R-:W-:Y:S01]  /*8c70*/  IMAD.SHL.U32 R60, R51, 0x100, RZ ;  /* 0x00000100333c7824 */ /* 0x000fe200078e00ff */
[C---:B------:R-:W-:Y:S01]  /*8c80*/  SHF.L.U32 R2, R48.reuse, 0x10, RZ ;  /* 0x0000001030027819 */ /* 0x040fe200000006ff */
[----:B----4-:R-:W-:Y:S01]  /*8c90*/  IMAD.SHL.U32 R54, R45, 0x100, RZ ;  /* 0x000001002d367824 */ /* 0x010fe200078e00ff */
[C---:B------:R-:W-:Y:S01]  /*8ca0*/  PRMT R0, R48.reuse, 0x8880, RZ ;  /* 0x0000888030007816 */ /* 0x040fe200000000ff */
[----:B------:R-:W-:Y:S01]  /*8cb0*/  BSSY.RECONVERGENT B0, `(.L_x_130) ;  /* 0x000009e000007945 */ /* 0x000fe20003800200 */
[----:B------:R-:W-:Y:S02]  /*8cc0*/  SHF.L.U32 R3, R48, 0x8, RZ ;  /* 0x0000000830037819 */ /* 0x000fe400000006ff */
[----:B------:R-:W-:Y:S02]  /*8cd0*/  SHF.R.S32.HI R2, RZ, 0x18, R2 ;  /* 0x00000018ff027819 */ /* 0x000fe40000011402 */
[----:B------:R-:W-:Y:S02]  /*8ce0*/  PRMT R68, R49, 0x8880, RZ ;  /* 0x0000888031447816 */ /* 0x000fe400000000ff */
[----:B------:R-:W-:Y:S01]  /*8cf0*/  SHF.R.S32.HI R3, RZ, 0x18, R3 ;  /* 0x00000018ff037819 */ /* 0x000fe20000011403 */
[----:B-1----:R-:W-:Y:S01]  /*8d00*/  LDTM.16dp32bit_t0_t15.x32 R4, tmem[UR4+0xc0] ;  /* 0x0000c004000479ee */ /* 0x002fe20008a80000 */
[----:B------:R-:W1:Y:S01]  /*8d10*/  LDTM.16dp32bit_t16_t31.x32 R4, tmem[UR4+0xe0] ;  /* 0x0000e004000479ee */ /* 0x000e620008aa0000 */
[----:B------:R-:W-:Y:S01]  /*8d20*/  NOP ;  /* 0x0000000000007918 */ /* 0x000fe20000000000 */
[----:B------:R-:W-:Y:S02]  /*8d30*/  SHF.L.U32 R63, R50, 0x8, RZ ;  /* 0x00000008323f7819 */ /* 0x000fe400000006ff */
[C---:B------:R-:W-:Y:S02]  /*8d40*/  PRMT R62, R51.reuse, 0x8880, RZ ;  /* 0x00008880333e7816 */ /* 0x040fe400000000ff */
[----:B------:R-:W-:Y:S02]  /*8d50*/  SHF.L.U32 R61, R51, 0x10, RZ ;  /* 0x00000010333d7819 */ /* 0x000fe400000006ff */
[----:B------:R-:W-:Y:S02]  /*8d60*/  R2UR UR5, R52 ;  /* 0x00000000340572ca */ /* 0x000fe400000e0000 */
[----:B------:R-:W-:Y:S01]  /*8d70*/  SHF.R.S32.HI R39, RZ, 0x18, R48 ;  /* 0x00000018ff277819 */ /* 0x000fe20000011430 */
[----:B------:R-:W-:Y:S01]  /*8d80*/  IMAD.SHL.U32 R48, R47, 0x100, RZ ;  /* 0x000001002f307824 */ /* 0x000fe200078e00ff */
[----:B------:R-:W-:Y:S02]  /*8d90*/  SHF.L.U32 R67, R49, 0x10, RZ ;  /* 0x0000001031437819 */ /* 0x000fe400000006ff */
[C---:B------:R-:W-:Y:S02]  /*8da0*/  PRMT R65, R50.reuse, 0x8880, RZ ;  /* 0x0000888032417816 */ /* 0x040fe400000000ff */
[----:B------:R-:W-:Y:S02]  /*8db0*/  SHF.R.S32.HI R41, RZ, 0x18, R49 ;  /* 0x00000018ff297819 */ /* 0x000fe40000011431 */
[----:B------:R-:W-:Y:S02]  /*8dc0*/  SHF.L.U32 R64, R50, 0x10, RZ ;  /* 0x0000001032407819 */ /* 0x000fe400000006ff */
[----:B------:R-:W-:Y:S01]  /*8dd0*/  SHF.R.S32.HI R42, RZ, 0x18, R50 ;  /* 0x00000018ff2a7819 */ /* 0x000fe20000011432 */
[----:B------:R-:W-:Y:S01]  /*8de0*/  UIADD3 UR4, UPT, UPT, UR5, 0xe0, URZ ;  /* 0x000000e005047890 */ /* 0x000fe2000fffe0ff */
[----:B------:R-:W-:Y:S01]  /*8df0*/  PRMT R59, R44, 0x8880, RZ ;  /* 0x000088802c3b7816 */ /* 0x000fe200000000ff */
[C---:B-1----:R-:W-:Y:S02]  /*8e00*/  IMAD R4, R38.reuse, R4, RZ ;  /* 0x0000000426047224 */ /* 0x042fe400078e02ff */
[----:B------:R-:W-:Y:S01]  /*8e10*/  UPRMT UR4, UR45, 0x654, UR4 ;  /* 0x000006542d047896 */ /* 0x000fe20008000004 */
[C---:B------:R-:W-:Y:S01]  /*8e20*/  IMAD R5, R38.reuse, R5, RZ ;  /* 0x0000000526057224 */ /* 0x040fe200078e02ff */
[----:B------:R-:W-:Y:S01]  /*8e30*/  SHF.R.S32.HI R43, RZ, 0x18, R51 ;  /* 0x00000018ff2b7819 */ /* 0x000fe20000011433 */
[----:B------:R-:W-:Y:S01]  /*8e40*/  IMAD R6, R38, R6, RZ ;  /* 0x0000000626067224 */ /* 0x000fe200078e02ff */
[----:B------:R-:W-:Y:S01]  /*8e50*/  SHF.L.U32 R51, R46, 0x8, RZ ;  /* 0x000000082e337819 */ /* 0x000fe200000006ff */
[----:B------:R-:W-:Y:S01]  /*8e60*/  IMAD R4, R0, R40, R4 ;  /* 0x0000002800047224 */ /* 0x000fe200078e0204 */
[----:B------:R-:W-:Y:S01]  /*8e70*/  MOV R0, R68 ;  /* 0x0000004400007202 */ /* 0x000fe20000000f00 */
[----:B------:R-:W-:Y:S01]  /*8e80*/  IMAD R7, R38, R7, RZ ;  /* 0x0000000726077224 */ /* 0x000fe200078e02ff */
[----:B------:R-:W-:Y:S01]  /*8e90*/  SHF.L.U32 R58, R44, 0x10, RZ ;  /* 0x000000102c3a7819 */ /* 0x000fe200000006ff */
[-C--:B------:R-:W-:Y:S01]  /*8ea0*/  IMAD R5, R2, R40.reuse, R5 ;  /* 0x0000002802057224 */ /* 0x080fe200078e0205 */
[----:B------:R-:W-:Y:S01]  /*8eb0*/  SYNCS.ARRIVE.TRANS64.RED.A1T0 RZ, [UR4], RZ ;  /* 0x000000ffffff79a7 */ /* 0x000fe20008100404 */
[----:B------:R-:W-:Y:S01]  /*8ec0*/  IMAD R6, R3, R40, R6 ;  /* 0x0000002803067224 */ /* 0x000fe200078e0206 */
[----:B------:R-:W-:Y:S01]  /*8ed0*/  SHF.R.S32.HI R2, RZ, 0x18, R67 ;  /* 0x00000018ff027819 */ /* 0x000fe20000011443 */
[C---:B------:R-:W-:Y:S01]  /*8ee0*/  IMAD R8, R38.reuse, R8, RZ ;  /* 0x0000000826087224 */ /* 0x040fe200078e02ff */
[----:B------:R-:W-:Y:S01]  /*8ef0*/  SHF.R.S32.HI R3, RZ, 0x18, R66 ;  /* 0x00000018ff037819 */ /* 0x000fe20000011442 */
[-C--:B------:R-:W-:Y:S01]  /*8f00*/  IMAD R7, R39, R40.reuse, R7 ;  /* 0x0000002827077224 */ /* 0x080fe200078e0207 */
[----:B------:R-:W-:Y:S01]  /*8f10*/  MOV R39, R65 ;  /* 0x0000004100277202 */ /* 0x000fe20000000f00 */
[----:B------:R-:W-:Y:S01]  /*8f20*/  IMAD R9, R38, R9, RZ ;  /* 0x0000000926097224 */ /* 0x000fe200078e02ff */
[C---:B------:R-:W-:Y:S01]  /*8f30*/  PRMT R56, R45.reuse, 0x8880, RZ ;  /* 0x000088802d387816 */ /* 0x040fe200000000ff */
[----:B------:R-:W-:Y:S01]  /*8f40*/  IMAD R8, R0, R40, R8 ;  /* 0x0000002800087224 */ /* 0x000fe200078e0208 */
[----:B------:R-:W-:Y:S01]  /*8f50*/  SHF.L.U32 R55, R45, 0x10, RZ ;  /* 0x000000102d377819 */ /* 0x000fe200000006ff */
[----:B------:R-:W-:Y:S01]  /*8f60*/  IMAD R10, R38, R10, RZ ;  /* 0x0000000a260a7224 */ /* 0x000fe200078e02ff */
[----:B------:R-:W-:Y:S01]  /*8f70*/  PRMT R53, R46, 0x8880, RZ ;  /* 0x000088802e357816 */ /* 0x000fe200000000ff */
[----:B------:R-:W-:Y:S01]  /*8f80*/  IMAD R9, R2, R40, R9 ;  /* 0x0000002802097224 */ /* 0x000fe200078e0209 */
[----:B------:R-:W-:Y:S01]  /*8f90*/  SHF.R.S32.HI R45, RZ, 0x18, R45 ;  /* 0x00000018ff2d7819 */ /* 0x000fe2000001142d */
[----:B------:R-:W-:Y:S01]  /*8fa0*/  IMAD R0, R38, R20, RZ ;  /* 0x0000001426007224 */ /* 0x000fe200078e02ff */
[----:B------:R-:W-:Y:S01]  /*8fb0*/  SHF.L.U32 R52, R46, 0x10, RZ ;  /* 0x000000102e347819 */ /* 0x000fe200000006ff */
[C---:B------:R-:W-:Y:S01]  /*8fc0*/  IMAD R11, R38.reuse, R11, RZ ;  /* 0x0000000b260b7224 */ /* 0x040fe200078e02ff */
[C---:B------:R-:W-:Y:S01]  /*8fd0*/  PRMT R50, R47.reuse, 0x8880, RZ ;  /* 0x000088802f327816 */ /* 0x040fe200000000ff */
[C---:B------:R-:W-:Y:S01]  /*8fe0*/  IMAD R2, R38.reuse, R21, RZ ;  /* 0x0000001526027224 */ /* 0x040fe200078e02ff */
[----:B------:R-:W-:Y:S01]  /*8ff0*/  SHF.R.S32.HI R46, RZ, 0x18, R46 ;  /* 0x00000018ff2e7819 */ /* 0x000fe2000001142e */
[C---:B------:R-:W-:Y:S01]  /*9000*/  IMAD R20, R38.reuse, R24, RZ ;  /* 0x0000001826147224 */ /* 0x040fe200078e02ff */
[----:B------:R-:W-:Y:S01]  /*9010*/  SHF.L.U32 R49, R47, 0x10, RZ ;  /* 0x000000102f317819 */ /* 0x000fe200000006ff */
[C---:B------:R-:W-:Y:S01]  /*9020*/  IMAD R21, R38.reuse, R25, RZ ;  /* 0x0000001926157224 */ /* 0x040fe200078e02ff */
[----:B------:R-:W-:Y:S01]  /*9030*/  SHF.R.S32.HI R47, RZ, 0x18, R47 ;  /* 0x00000018ff2f7819 */ /* 0x000fe2000001142f */
[----:B------:R-:W-:Y:S01]  /*9040*/  IMAD R24, R38, R28, RZ ;  /* 0x0000001c26187224 */ /* 0x000fe200078e02ff */
[----:B------:R-:W-:Y:S01]  /*9050*/  SHF.L.U32 R57, R44, 0x8, RZ ;  /* 0x000000082c397819 */ /* 0x000fe200000006ff */
[----:B------:R-:W-:Y:S01]  /*9060*/  IMAD R10, R3, R40, R10 ;  /* 0x00000028030a7224 */ /* 0x000fe200078e020a */
[----:B------:R-:W-:Y:S01]  /*9070*/  SHF.R.S32.HI R44, RZ, 0x18, R44 ;  /* 0x00000018ff2c7819 */ /* 0x000fe2000001142c */
[----:B------:R-:W-:Y:S01]  /*9080*/  IMAD R12, R38, R12, RZ ;  /* 0x0000000c260c7224 */ /* 0x000fe200078e02ff */
[----:B------:R-:W-:Y:S01]  /*9090*/  IADD3 R36, PT, PT, R36, 0x1, RZ ;  /* 0x0000000124247810 */ /* 0x000fe20007ffe0ff */
[C---:B------:R-:W-:Y:S02]  /*90a0*/  IMAD R25, R38.reuse, R29, RZ ;  /* 0x0000001d26197224 */ /* 0x040fe400078e02ff */
[C---:B------:R-:W-:Y:S01]  /*90b0*/  IMAD R28, R38.reuse, R32, RZ ;  /* 0x00000020261c7224 */ /* 0x040fe200078e02ff */
[----:B------:R-:W-:Y:S01]  /*90c0*/  SHF.R.S32.HI R32, RZ, 0x18, R64 ;  /* 0x00000018ff207819 */ /* 0x000fe20000011440 */
[C---:B------:R-:W-:Y:S01]  /*90d0*/  IMAD R29, R38.reuse, R33, RZ ;  /* 0x00000021261d7224 */ /* 0x040fe200078e02ff */
[----:B------:R-:W-:Y:S01]  /*90e0*/  I2IP.S8.S32.SAT R33, R7, R6, RZ ;  /* 0x0000000607217239 */ /* 0x000fe200000014ff */
[----:B------:R-:W-:Y:S01]  /*90f0*/  IMAD R11, R41, R40, R11 ;  /* 0x00000028290b7224 */ /* 0x000fe200078e020b */
[----:B------:R-:W-:Y:S01]  /*9100*/  SHF.R.S32.HI R6, RZ, 0x18, R63 ;  /* 0x00000018ff067819 */ /* 0x000fe2000001143f */
[C---:B------:R-:W-:Y:S01]  /*9110*/  IMAD R13, R38.reuse, R13, RZ ;  /* 0x0000000d260d7224 */ /* 0x040fe200078e02ff */
[----:B------:R-:W-:Y:S01]  /*9120*/  MOV R7, R62 ;  /* 0x0000003e00077202 */ /* 0x000fe20000000f00 */
[C---:B------:R-:W-:Y:S02]  /*9130*/  IMAD R14, R38.reuse, R14, RZ ;  /* 0x0000000e260e7224 */ /* 0x040fe400078e02ff */
[C---:B------:R-:W-:Y:S02]  /*9140*/  IMAD R3, R38.reuse, R22, RZ ;  /* 0x0000001626037224 */ /* 0x040fe400078e02ff */
[----:B------:R-:W-:Y:S02]  /*9150*/  IMAD R12, R39, R40, R12 ;  /* 0x00000028270c7224 */ /* 0x000fe400078e020c */
[C---:B------:R-:W-:Y:S02]  /*9160*/  IMAD R22, R38.reuse, R26, RZ ;  /* 0x0000001a26167224 */ /* 0x040fe400078e02ff */
[C---:B------:R-:W-:Y:S02]  /*9170*/  IMAD R15, R38.reuse, R15, RZ ;  /* 0x0000000f260f7224 */ /* 0x040fe400078e02ff */
[----:B------:R-:W-:Y:S02]  /*9180*/  IMAD R26, R38, R30, RZ ;  /* 0x0000001e261a7224 */ /* 0x000fe400078e02ff */
[----:B------:R-:W-:Y:S02]  /*9190*/  IMAD R13, R32, R40, R13 ;  /* 0x00000028200d7224 */ /* 0x000fe400078e020d */
[C---:B------:R-:W-:Y:S01]  /*91a0*/  IMAD R30, R38.reuse, R34, RZ ;  /* 0x00000022261e7224 */ /* 0x040fe200078e02ff */
[----:B------:R-:W-:Y:S01]  /*91b0*/  I2IP.S8.S32.SAT R34, R11, R10, RZ ;  /* 0x0000000a0b227239 */ /* 0x000fe200000014ff */
[----:B------:R-:W-:Y:S01]  /*91c0*/  IMAD R16, R38, R16, RZ ;  /* 0x0000001026107224 */ /* 0x000fe200078e02ff */
[----:B------:R-:W-:Y:S01]  /*91d0*/  SHF.R.S32.HI R10, RZ, 0x18, R61 ;  /* 0x00000018ff0a7819 */ /* 0x000fe2000001143d */
[----:B------:R-:W-:Y:S01]  /*91e0*/  IMAD R14, R6, R40, R14 ;  /* 0x00000028060e7224 */ /* 0x000fe200078e020e */
[----:B------:R-:W-:Y:S01]  /*91f0*/  I2IP.S8.S32.SAT R61, R9, R8, R34 ;  /* 0x00000008093d7239 */ /* 0x000fe20000001422 */
[----:B------:R-:W-:Y:S01]  /*9200*/  IMAD R17, R38, R17, RZ ;  /* 0x0000001126117224 */ /* 0x000fe200078e02ff */
[----:B------:R-:W-:Y:S01]  /*9210*/  SHF.R.S32.HI R11, RZ, 0x18, R60 ;  /* 0x00000018ff0b7819 */ /* 0x000fe2000001143c */
[----:B------:R-:W-:Y:S01]  /*9220*/  IMAD R15, R42, R40, R15 ;  /* 0x000000282a0f7224 */ /* 0x000fe200078e020f */
[----:B------:R-:W-:Y:S01]  /*9230*/  I2IP.S8.S32.SAT R60, R5, R4, R33 ;  /* 0x00000004053c7239 */ /* 0x000fe20000001421 */
[C---:B------:R-:W-:Y:S01]  /*9240*/  IMAD R18, R38.reuse, R18, RZ ;  /* 0x0000001226127224 */ /* 0x040fe200078e02ff */
[----:B------:R-:W-:Y:S01]  /*9250*/  SHF.R.S32.HI R5, RZ, 0x18, R58 ;  /* 0x00000018ff057819 */ /* 0x000fe2000001143a */
[----:B------:R-:W-:Y:S01]  /*9260*/  IMAD R16, R7, R40, R16 ;  /* 0x0000002807107224 */ /* 0x000fe200078e0210 */
[----:B------:R-:W-:Y:S01]  /*9270*/  I2IP.S8.S32.SAT R14, R15, R14, RZ ;  /* 0x0000000e0f0e7239 */ /* 0x000fe200000014ff */
[----:B------:R-:W-:Y:S01]  /*9280*/  IMAD R19, R38, R19, RZ ;  /* 0x0000001326137224 */ /* 0x000fe200078e02ff */
[----:B------:R-:W-:Y:S01]  /*9290*/  SHF.R.S32.HI R7, RZ, 0x18, R48 ;  /* 0x00000018ff077819 */ /* 0x000fe20000011430 */
[----:B------:R-:W-:Y:S01]  /*92a0*/  IMAD R17, R10, R40, R17 ;  /* 0x000000280a117224 */ /* 0x000fe200078e0211 */
[----:B------:R-:W-:Y:S01]  /*92b0*/  I2IP.S8.S32.SAT R62, R13, R12, R14 ;  /* 0x0000000c0d3e7239 */ /* 0x000fe2000000140e */
[-C--:B------:R-:W-:Y:S01]  /*92c0*/  IMAD R18, R11, R40.reuse, R18 ;  /* 0x000000280b127224 */ /* 0x080fe200078e0212 */
[----:B------:R-:W-:Y:S01]  /*92d0*/  SHF.R.S32.HI R6, RZ, 0x18, R57 ;  /* 0x00000018ff067819 */ /* 0x000fe20000011439 */
[----:B------:R-:W-:Y:S02]  /*92e0*/  IMAD.MOV.U32 R4, RZ, RZ, R59 ;  /* 0x000000ffff047224 */ /* 0x000fe400078e003b */
[-C--:B------:R-:W-:Y:S02]  /*92f0*/  IMAD R19, R43, R40.reuse, R19 ;  /* 0x000000282b137224 */ /* 0x080fe400078e0213 */
[----:B------:R-:W-:Y:S01]  /*9300*/  IMAD R0, R4, R40, R0 ;  /* 0x0000002804007224 */ /* 0x000fe200078e0200 */
[----:B------:R-:W-:Y:S01]  /*9310*/  MOV R4, R56 ;  /* 0x0000003800047202 */ /* 0x000fe20000000f00 */
[----:B------:R-:W-:Y:S01]  /*9320*/  IMAD R23, R38, R23, RZ ;  /* 0x0000001726177224 */ /* 0x000fe200078e02ff */
[----:B------:R-:W-:Y:S01]  /*9330*/  I2IP.S8.S32.SAT R18, R19, R18, RZ ;  /* 0x0000001213127239 */ /* 0x000fe200000014ff */
[-C--:B------:R-:W-:Y:S01]  /*9340*/  IMAD R2, R5, R40.reuse, R2 ;  /* 0x0000002805027224 */ /* 0x080fe200078e0202 */
[----:B------:R-:W-:Y:S01]  /*9350*/  SHF.R.S32.HI R5, RZ, 0x18, R55 ;  /* 0x00000018ff057819 */ /* 0x000fe20000011437 */
[----:B------:R-:W-:Y:S01]  /*9360*/  IMAD R3, R6, R40, R3 ;  /* 0x0000002806037224 */ /* 0x000fe200078e0203 */
[----:B------:R-:W-:Y:S01]  /*9370*/  I2IP.S8.S32.SAT R63, R17, R16, R18 ;  /* 0x00000010113f7239 */ /* 0x000fe20000001412 */
[-C--:B------:R-:W-:Y:S01]  /*9380*/  IMAD R23, R44, R40.reuse, R23 ;  /* 0x000000282c177224 */ /* 0x080fe200078e0217 */
[----:B------:R-:W-:Y:S01]  /*9390*/  SHF.R.S32.HI R6, RZ, 0x18, R54 ;  /* 0x00000018ff067819 */ /* 0x000fe20000011436 */
[-C--:B------:R-:W-:Y:S01]  /*93a0*/  IMAD R20, R4, R40.reuse, R20 ;  /* 0x0000002804147224 */ /* 0x080fe200078e0214 */
[----:B------:R-:W-:Y:S01]  /*93b0*/  MOV R4, R53 ;  /* 0x0000003500047202 */ /* 0x000fe20000000f00 */
[----:B------:R1:W-:Y:S01]  /*93c0*/  STS.128 [R69+UR44+0x5200], R60 ;  /* 0x0052003c45007988 */ /* 0x0003e20008000c2c */
[----:B------:R-:W-:Y:S01]  /*93d0*/  IMAD R27, R38, R27, RZ ;  /* 0x0000001b261b7224 */ /* 0x000fe200078e02ff */
[----:B------:R-:W-:Y:S01]  /*93e0*/  I2IP.S8.S32.SAT R3, R23, R3, RZ ;  /* 0x0000000317037239 */ /* 0x000fe200000014ff */
[-C--:B------:R-:W-:Y:S01]  /*93f0*/  IMAD R21, R5, R40.reuse, R21 ;  /* 0x0000002805157224 */ /* 0x080fe200078e0215 */
[----:B------:R-:W-:Y:S01]  /*9400*/  SHF.R.S32.HI R5, RZ, 0x18, R52 ;  /* 0x00000018ff057819 */ /* 0x000fe20000011434 */
[-C--:B------:R-:W-:Y:S01]  /*9410*/  IMAD R22, R6, R40.reuse, R22 ;  /* 0x0000002806167224 */ /* 0x080fe200078e0216 */
[----:B------:R-:W-:Y:S01]  /*9420*/  SHF.R.S32.HI R6, RZ, 0x18, R49 ;  /* 0x00000018ff067819 */ /* 0x000fe20000011431 */
[-C--:B------:R-:W-:Y:S02]  /*9430*/  IMAD R27, R45, R40.reuse, R27 ;  /* 0x000000282d1b7224 */ /* 0x080fe400078e021b */
[-C--:B------:R-:W-:Y:S01]  /*9440*/  IMAD R24, R4, R40.reuse, R24 ;  /* 0x0000002804187224 */ /* 0x080fe200078e0218 */
[----:B------:R-:W-:Y:S01]  /*9450*/  SHF.R.S32.HI R4, RZ, 0x18, R51 ;  /* 0x00000018ff047819 */ /* 0x000fe20000011433 */
[----:B------:R-:W-:Y:S01]  /*9460*/  IMAD R25, R5, R40, R25 ;  /* 0x0000002805197224 */ /* 0x000fe200078e0219 */
[----:B------:R-:W-:Y:S01]  /*9470*/  MOV R5, R50 ;  /* 0x0000003200057202 */ /* 0x000fe20000000f00 */
[----:B------:R-:W-:Y:S02]  /*9480*/  IMAD R31, R38, R31, RZ ;  /* 0x0000001f261f7224 */ /* 0x000fe400078e02ff */
[----:B------:R-:W-:Y:S01]  /*9490*/  IMAD R26, R4, R40, R26 ;  /* 0x00000028041a7224 */ /* 0x000fe200078e021a */
[----:B------:R-:W-:Y:S01]  /*94a0*/  I2IP.S8.S32.SAT R4, R2, R0, R3 ;  /* 0x0000000002047239 */ /* 0x000fe20000001403 */
[-C--:B------:R-:W-:Y:S02]  /*94b0*/  IMAD R31, R46, R40.reuse, R31 ;  /* 0x000000282e1f7224 */ /* 0x080fe400078e021f */
[----:B------:R-:W-:Y:S01]  /*94c0*/  IMAD R28, R5, R40, R28 ;  /* 0x00000028051c7224 */ /* 0x000fe200078e021c */
[----:B------:R-:W-:Y:S01]  /*94d0*/  I2IP.S8.S32.SAT R5, R27, R22, RZ ;  /* 0x000000161b057239 */ /* 0x000fe200000014ff */
[----:B------:R-:W-:Y:S01]  /*94e0*/  IMAD R29, R6, R40, R29 ;  /* 0x00000028061d7224 */ /* 0x000fe200078e021d */
[----:B------:R-:W-:Y:S01]  /*94f0*/  I2IP.S8.S32.SAT R6, R31, R26, RZ ;  /* 0x0000001a1f067239 */ /* 0x000fe200000014ff */
[----:B------:R-:W-:Y:S01]  /*9500*/  IMAD R35, R38, R35, RZ ;  /* 0x0000002326237224 */ /* 0x000fe200078e02ff */
[----:B------:R-:W-:Y:S01]  /*9510*/  I2IP.S8.S32.SAT R5, R21, R20, R5 ;  /* 0x0000001415057239 */ /* 0x000fe20000001405 */
[----:B------:R-:W-:Y:S01]  /*9520*/  IMAD R30, R7, R40, R30 ;  /* 0x00000028071e7224 */ /* 0x000fe200078e021e */
[----:B------:R-:W-:Y:S01]  /*9530*/  I2IP.S8.S32.SAT R6, R25, R24, R6 ;  /* 0x0000001819067239 */ /* 0x000fe20000001406 */
[----:B------:R-:W-:Y:S05]  /*9540*/  IMAD R35, R47, R40, R35 ;  /* 0x000000282f237224 */ /* 0x000fea00078e0223 */
[----:B------:R-:W-:Y:S04]  /*9550*/  I2IP.S8.S32.SAT R7, R35, R30, RZ ;  /* 0x0000001e23077239 */ /* 0x000fe800000014ff */
[----:B------:R-:W-:Y:S05]  /*9560*/  I2IP.S8.S32.SAT R7, R29, R28, R7 ;  /* 0x0000001c1d077239 */ /* 0x000fea0000001407 */
        /* <DEDUP_REMOVED lines=18> */
.L_x_131:
[----:B------:R-:W-:Y:S05]  /*9690*/  BSYNC.RECONVERGENT B0 ;  /* 0x0000000000007941 */ /* 0x000fea0003800200 */
.L_x_130:
[----:B------:R-:W-:Y:S01]  /*96a0*/  R2UR UR5, R76 ;  /* 0x000000004c0572ca */ /* 0x000fe200000e0000 */
[----:B------:R-:W-:Y:S01]  /*96b0*/  BAR.SYNC.DEFER_BLOCKING 0x1, 0x80 ;  /* 0x0042000000007b1d */ /* 0x000fe20000010000 */
[----:B------:R-:W-:Y:S01]  /*96c0*/  R2UR UR4, R77 ;  /* 0x000000004d0472ca */ /* 0x000fe200000e0000 */
[----:B------:R-:W-:Y:S01]  /*96d0*/  UISETP.NE.AND UP0, UPT, UR46, URZ, UPT ;  /* 0x000000ff2e00728c */ /* 0x000fe2000bf05270 */
[----:B------:R-:W-:Y:S02]  /*96e0*/  ISETP.NE.AND P0, PT, R79, 0x2, PT ;  /* 0x000000024f00780c */ /* 0x000fe40003f05270 */
[----:B------:R-:W-:Y:S02]  /*96f0*/  ISETP.NE.AND P1, PT, R36, 0x4, PT ;  /* 0x000000042400780c */ /* 0x000fe40003f25270 */
[----:B------:R-:W-:Y:S02]  /*9700*/  SEL R2, RZ, 0x1, P0 ;  /* 0x00000001ff027807 */ /* 0x000fe40000000000 */
[----:B------:R-:W-:Y:S02]  /*9710*/  SEL R0, RZ, 0x1, P1 ;  /* 0x00000001ff007807 */ /* 0x000fe40000800000 */
[----:B------:R-:W-:Y:S01]  /*9720*/  LOP3.LUT R83, R83, R2, RZ, 0x3c, !PT ;  /* 0x0000000253537212 */ /* 0x000fe200078e3cff */
[----:B------:R-:W-:Y:S01]  /*9730*/  UIADD3 UR31, UPT, UPT, UR37, UR5, URZ ;  /* 0x00000005251f7290 */ /* 0x000fe2000fffe0ff */
[----:B------:R-:W-:Y:S01]  /*9740*/  LOP3.LUT R84, R84, R0, RZ, 0x3c, !PT ;  /* 0x0000000054547212 */ /* 0x000fe200078e3cff */
[----:B------:R-:W-:Y:S01]  /*9750*/  UIADD3 UR30, UPT, UPT, UR38, UR4, URZ ;  /* 0x00000004261e7290 */ /* 0x000fe2000fffe0ff */
[----:B------:R-:W-:Y:S02]  /*9760*/  SEL R79, R79, RZ, P0 ;  /* 0x000000ff4f4f7207 */ /* 0x000fe40000000000 */
[----:B------:R-:W-:Y:S01]  /*9770*/  SEL R36, R36, RZ, P1 ;  /* 0x000000ff24247207 */ /* 0x000fe20000800000 */
[----:B------:R-:W-:Y:S01]  /*9780*/  UMOV UR36, UR59 ;  /* 0x0000003b00247c82 */ /* 0x000fe20008000000 */
[----:B------:R-:W-:Y:S07]  /*9790*/  BRA.U UP0, `(.L_x_132) ;  /* 0xffffffb900c47547 */ /* 0x000fee000b83ffff */
[----:B------:R-:W-:Y:S05]  /*97a0*/  EXIT ;  /* 0x000000000000794d */ /* 0x000fea0003800000 */
.L_x_24:
[----:B---3--:R3:W4:Y:S02]  /*97b0*/  SYNCS.PHASECHK.TRANS64.TRYWAIT P0, [R0+URZ+0x110], R2 ;  /* 0x00011002000075a7 */ /* 0x00872400080011ff */
[----:B----4-:R-:W-:Y:S05]  /*97c0*/  @!P0 NANOSLEEP.SYNCS 0x989680 ;  /* 0x009896800000895d */ /* 0x010fea0003900000 */
[----:B------:R-:W4:Y:S02]  /*97d0*/  @!P0 SYNCS.PHASECHK.TRANS64 P0, [R0+URZ+0x110], R2 ;  /* 0x00011002000085a7 */ /* 0x000f2400080010ff */
[----:B----4-:R-:W-:Y:S05]  /*97e0*/  @!P0 BRA `(.L_x_24) ;  /* 0xfffffffc00f08947 */ /* 0x010fea000383ffff */
[----:B------:R-:W-:Y:S05]  /*97f0*/  BRA `(.L_x_133) ;  /* 0xffffff80002c7947 */ /* 0x000fea000383ffff */
.L_x_27:
[----:B--2---:R-:W-:-:S07]  /*9800*/  MOV R0, UR33 ;  /* 0x0000002100007c02 */ /* 0x004fce0008000f00 */
.L_x_134:
[----:B--2---:R2:W3:Y:S02]  /*9810*/  SYNCS.PHASECHK.TRANS64.TRYWAIT P0, [R0+URZ+0x28], R3 ;  /* 0x00002803000075a7 */ /* 0x0044e400080011ff */
[----:B---3--:R-:W-:Y:S05]  /*9820*/  @!P0 NANOSLEEP.SYNCS 0x989680 ;  /* 0x009896800000895d */ /* 0x008fea0003900000 */
[----:B------:R-:W3:Y:S02]  /*9830*/  @!P0 SYNCS.PHASECHK.TRANS64 P0, [R0+URZ+0x28], R3 ;  /* 0x00002803000085a7 */ /* 0x000ee400080010ff */
[----:B---3--:R-:W-:Y:S05]  /*9840*/  @!P0 BRA `(.L_x_134) ;  /* 0xfffffffc00f08947 */ /* 0x008fea000383ffff */
[----:B------:R-:W-:Y:S05]  /*9850*/  BRA `(.L_x_26) ;  /* 0xffffff8000747947 */ /* 0x000fea000383ffff */
.L_x_34:
[----:B-1----:R-:W-:-:S07]  /*9860*/  MOV R0, UR17 ;  /* 0x0000001100007c02 */ /* 0x002fce0008000f00 */
.L_x_135:
[----:B-1----:R1:W2:Y:S02]  /*9870*/  SYNCS.PHASECHK.TRANS64.TRYWAIT P0, [R0+URZ+0x28], R3 ;  /* 0x00002803000075a7 */ /* 0x0022a400080011ff */
[----:B--2---:R-:W-:Y:S05]  /*9880*/  @!P0 NANOSLEEP.SYNCS 0x989680 ;  /* 0x009896800000895d */ /* 0x004fea0003900000 */
[----:B------:R-:W2:Y:S02]  /*9890*/  @!P0 SYNCS.PHASECHK.TRANS64 P0, [R0+URZ+0x28], R3 ;  /* 0x00002803000085a7 */ /* 0x000ea400080010ff */
[----:B--2---:R-:W-:Y:S05]  /*98a0*/  @!P0 BRA `(.L_x_135) ;  /* 0xfffffffc00f08947 */ /* 0x004fea000383ffff */
[----:B------:R-:W-:Y:S05]  /*98b0*/  BRA `(.L_x_33) ;  /* 0xffffff8400307947 */ /* 0x000fea000383ffff */
.L_x_39:
[----:B-1----:R1:W2:Y:S02]  /*98c0*/  SYNCS.PHASECHK.TRANS64.TRYWAIT P0, [R3+URZ+0xa0], R0 ;  /* 0x0000a000030075a7 */ /* 0x0022a400080011ff */
[----:B--2---:R-:W-:Y:S05]  /*98d0*/  @!P0 NANOSLEEP.SYNCS 0x989680 ;  /* 0x009896800000895d */ /* 0x004fea0003900000 */
[----:B------:R-:W2:Y:S02]  /*98e0*/  @!P0 SYNCS.PHASECHK.TRANS64 P0, [R3+URZ+0xa0], R0 ;  /* 0x0000a000030085a7 */ /* 0x000ea400080010ff */
[----:B--2---:R-:W-:Y:S05]  /*98f0*/  @!P0 BRA `(.L_x_39) ;  /* 0xfffffffc00f08947 */ /* 0x004fea000383ffff */
[----:B------:R-:W-:Y:S05]  /*9900*/  BRA `(.L_x_136) ;  /* 0xffffff8400d47947 */ /* 0x000fea000383ffff */
.L_x_43:
[----:B------:R-:W-:-:S07]  /*9910*/  MOV R0, UR4 ;  /* 0x0000000400007c02 */ /* 0x000fce0008000f00 */
.L_x_137:
[----:B-1----:R1:W2:Y:S02]  /*9920*/  SYNCS.PHASECHK.TRANS64.TRYWAIT P0, [R0+URZ], R2 ;  /* 0x00000002000075a7 */ /* 0x0022a400080011ff */
[----:B--2---:R-:W-:Y:S05]  /*9930*/  @!P0 NANOSLEEP.SYNCS 0x989680 ;  /* 0x009896800000895d */ /* 0x004fea0003900000 */
[----:B------:R-:W2:Y:S02]  /*9940*/  @!P0 SYNCS.PHASECHK.TRANS64 P0, [R0+URZ], R2 ;  /* 0x00000002000085a7 */ /* 0x000ea400080010ff */
[----:B--2---:R-:W-:Y:S05]  /*9950*/  @!P0 BRA `(.L_x_137) ;  /* 0xfffffffc00f08947 */ /* 0x004fea000383ffff */
[----:B------:R-:W-:Y:S05]  /*9960*/  BRA `(.L_x_138) ;  /* 0xffffff8c00807947 */ /* 0x000fea000383ffff */
.L_x_44:
[----:B------:R-:W-:-:S07]  /*9970*/  MOV R0, UR5 ;  /* 0x0000000500007c02 */ /* 0x000fce0008000f00 */
.L_x_139:
[----:B-1----:R1:W2:Y:S02]  /*9980*/  SYNCS.PHASECHK.TRANS64.TRYWAIT P0, [R0+URZ], R3 ;  /* 0x00000003000075a7 */ /* 0x0022a400080011ff */
[----:B--2---:R-:W-:Y:S05]  /*9990*/  @!P0 NANOSLEEP.SYNCS 0x989680 ;  /* 0x009896800000895d */ /* 0x004fea0003900000 */
[----:B------:R-:W2:Y:S02]  /*99a0*/  @!P0 SYNCS.PHASECHK.TRANS64 P0, [R0+URZ], R3 ;  /* 0x00000003000085a7 */ /* 0x000ea400080010ff */
[----:B--2---:R-:W-:Y:S05]  /*99b0*/  @!P0 BRA `(.L_x_139) ;  /* 0xfffffffc00f08947 */ /* 0x004fea000383ffff */
[----:B------:R-:W-:Y:S05]  /*99c0*/  BRA `(.L_x_140) ;  /* 0xffffff8c008c7947 */ /* 0x000fea000383ffff */
.L_x_45:
[----:B------:R-:W-:-:S07]  /*99d0*/  MOV R0, UR5 ;  /* 0x0000000500007c02 */ /* 0x000fce0008000f00 */
.L_x_141:
[----:B-1----:R1:W2:Y:S02]  /*99e0*/  SYNCS.PHASECHK.TRANS64.TRYWAIT P0, [R0+URZ], R3 ;  /* 0x00000003000075a7 */ /* 0x0022a400080011ff */
[----:B--2---:R-:W-:Y:S05]  /*99f0*/  @!P0 NANOSLEEP.SYNCS 0x989680 ;  /* 0x009896800000895d */ /* 0x004fea0003900000 */
[----:B------:R-:W2:Y:S02]  /*9a00*/  @!P0 SYNCS.PHASECHK.TRANS64 P0, [R0+URZ], R3 ;  /* 0x00000003000085a7 */ /* 0x000ea400080010ff */
[----:B--2---:R-:W-:Y:S05]  /*9a10*/  @!P0 BRA `(.L_x_141) ;  /* 0xfffffffc00f08947 */ /* 0x004fea000383ffff */
[----:B------:R-:W-:Y:S05]  /*9a20*/  BRA `(.L_x_142) ;  /* 0xffffff8c00987947 */ /* 0x000fea000383ffff */
.L_x_46:
[----:B------:R-:W-:-:S07]  /*9a30*/  MOV R0, UR5 ;  /* 0x0000000500007c02 */ /* 0x000fce0008000f00 */
.L_x_143:
[----:B-1----:R1:W2:Y:S02]  /*9a40*/  SYNCS.PHASECHK.TRANS64.TRYWAIT P0, [R0+URZ], R3 ;  /* 0x00000003000075a7 */ /* 0x0022a400080011ff */
[----:B--2---:R-:W-:Y:S05]  /*9a50*/  @!P0 NANOSLEEP.SYNCS 0x989680 ;  /* 0x009896800000895d */ /* 0x004fea0003900000 */
[----:B------:R-:W2:Y:S02]  /*9a60*/  @!P0 SYNCS.PHASECHK.TRANS64 P0, [R0+URZ], R3 ;  /* 0x00000003000085a7 */ /* 0x000ea400080010ff */
[----:B--2---:R-:W-:Y:S05]  /*9a70*/  @!P0 BRA `(.L_x_143) ;  /* 0xfffffffc00f08947 */ /* 0x004fea000383ffff */
[----:B------:R-:W-:Y:S05]  /*9a80*/  BRA `(.L_x_144) ;  /* 0xffffff8c00a47947 */ /* 0x000fea000383ffff */
.L_x_49:
[----:B--2---:R2:W3:Y:S02]  /*9a90*/  SYNCS.PHASECHK.TRANS64.TRYWAIT P0, [R2+URZ+0x100], R4 ;  /* 0x00010004020075a7 */ /* 0x0044e400080011ff */
[----:B---3--:R-:W-:Y:S05]  /*9aa0*/  @!P0 NANOSLEEP.SYNCS 0x989680 ;  /* 0x009896800000895d */ /* 0x008fea0003900000 */
[----:B------:R-:W3:Y:S02]  /*9ab0*/  @!P0 SYNCS.PHASECHK.TRANS64 P0, [R2+URZ+0x100], R4 ;  /* 0x00010004020085a7 */ /* 0x000ee400080010ff */
[----:B---3--:R-:W-:Y:S05]  /*9ac0*/  @!P0 BRA `(.L_x_49) ;  /* 0xfffffffc00f08947 */ /* 0x008fea000383ffff */
[----:B------:R-:W-:Y:S05]  /*9ad0*/  BRA `(.L_x_145) ;  /* 0xffffff9000007947 */ /* 0x000fea000383ffff */
.L_x_50:
[----:B------:R-:W-:-:S07]  /*9ae0*/  MOV R2, UR4 ;  /* 0x0000000400027c02 */ /* 0x000fce0008000f00 */
.L_x_146:
[----:B--2---:R2:W3:Y:S02]  /*9af0*/  SYNCS.PHASECHK.TRANS64.TRYWAIT P0, [R2+URZ+0xb0], R5 ;  /* 0x0000b005020075a7 */ /* 0x0044e400080011ff */
[----:B---3--:R-:W-:Y:S05]  /*9b00*/  @!P0 NANOSLEEP.SYNCS 0x989680 ;  /* 0x009896800000895d */ /* 0x008fea0003900000 */
[----:B------:R-:W3:Y:S02]  /*9b10*/  @!P0 SYNCS.PHASECHK.TRANS64 P0, [R2+URZ+0xb0], R5 ;  /* 0x0000b005020085a7 */ /* 0x000ee400080010ff */
[----:B---3--:R-:W-:Y:S05]  /*9b20*/  @!P0 BRA `(.L_x_146) ;  /* 0xfffffffc00f08947 */ /* 0x008fea000383ffff */
[----:B------:R-:W-:Y:S05]  /*9b30*/  BRA `(.L_x_147) ;  /* 0xffffff9000107947 */ /* 0x000fea000383ffff */
.L_x_51:
[----:B--2---:R2:W3:Y:S02]  /*9b40*/  SYNCS.PHASECHK.TRANS64.TRYWAIT P1, [R2+URZ+0xa0], R4 ;  /* 0x0000a004020075a7 */ /* 0x0044e400080211ff */
[----:B---3--:R-:W-:Y:S05]  /*9b50*/  @!P1 NANOSLEEP.SYNCS 0x989680 ;  /* 0x009896800000995d */ /* 0x008fea0003900000 */
[----:B------:R-:W3:Y:S02]  /*9b60*/  @!P1 SYNCS.PHASECHK.TRANS64 P1, [R2+URZ+0xa0], R4 ;  /* 0x0000a004020095a7 */ /* 0x000ee400080210ff */
[----:B---3--:R-:W-:Y:S05]  /*9b70*/  @!P1 BRA `(.L_x_51) ;  /* 0xfffffffc00f09947 */ /* 0x008fea000383ffff */
[----:B------:R-:W-:Y:S05]  /*9b80*/  BRA `(.L_x_148) ;  /* 0xffffff9000407947 */ /* 0x000fea000383ffff */
.L_x_54:
[----:B------:R-:W-:-:S07]  /*9b90*/  MOV R0, UR4 ;  /* 0x0000000400007c02 */ /* 0x000fce0008000f00 */
.L_x_149:
[----:B--2---:R2:W3:Y:S02]  /*9ba0*/  SYNCS.PHASECHK.TRANS64.TRYWAIT P0, [R0+URZ+0xb0], R2 ;  /* 0x0000b002000075a7 */ /* 0x0044e400080011ff */
[----:B---3--:R-:W-:Y:S05]  /*9bb0*/  @!P0 NANOSLEEP.SYNCS 0x989680 ;  /* 0x009896800000895d */ /* 0x008fea0003900000 */
[----:B------:R-:W3:Y:S02]  /*9bc0*/  @!P0 SYNCS.PHASECHK.TRANS64 P0, [R0+URZ+0xb0], R2 ;  /* 0x0000b002000085a7 */ /* 0x000ee400080010ff */
[----:B---3--:R-:W-:Y:S05]  /*9bd0*/  @!P0 BRA `(.L_x_149) ;  /* 0xfffffffc00f08947 */ /* 0x008fea000383ffff */
[----:B------:R-:W-:Y:S05]  /*9be0*/  BRA `(.L_x_53) ;  /* 0xffffff9000947947 */ /* 0x000fea000383ffff */
.L_x_61:
[----:B-1----:R1:W2:Y:S02]  /*9bf0*/  SYNCS.PHASECHK.TRANS64.TRYWAIT P1, [R0+URZ+0xa0], R2 ;  /* 0x0000a002000075a7 */ /* 0x0022a400080211ff */
[----:B--2---:R-:W-:Y:S05]  /*9c00*/  @!P1 NANOSLEEP.SYNCS 0x989680 ;  /* 0x009896800000995d */ /* 0x004fea0003900000 */
[----:B------:R-:W2:Y:S02]  /*9c10*/  @!P1 SYNCS.PHASECHK.TRANS64 P1, [R0+URZ+0xa0], R2 ;  /* 0x0000a002000095a7 */ /* 0x000ea400080210ff */
[----:B--2---:R-:W-:Y:S05]  /*9c20*/  @!P1 BRA `(.L_x_61) ;  /* 0xfffffffc00f09947 */ /* 0x004fea000383ffff */
[----:B------:R-:W-:Y:S05]  /*9c30*/  BRA `(.L_x_150) ;  /* 0xffffff9400f87947 */ /* 0x000fea000383ffff */
.L_x_62:
[----:B------:R-:W-:-:S07]  /*9c40*/  MOV R2, UR23 ;  /* 0x0000001700027c02 */ /* 0x000fce0008000f00 */
.L_x_151:
[----:B-1----:R1:W2:Y:S02]  /*9c50*/  SYNCS.PHASECHK.TRANS64.TRYWAIT P0, [R2+URZ+0xe0], R0 ;  /* 0x0000e000020075a7 */ /* 0x0022a400080011ff */
[----:B--2---:R-:W-:Y:S05]  /*9c60*/  @!P0 NANOSLEEP.SYNCS 0x989680 ;  /* 0x009896800000895d */ /* 0x004fea0003900000 */
[----:B------:R-:W2:Y:S02]  /*9c70*/  @!P0 SYNCS.PHASECHK.TRANS64 P0, [R2+URZ+0xe0], R0 ;  /* 0x0000e000020085a7 */ /* 0x000ea400080010ff */
[----:B--2---:R-:W-:Y:S05]  /*9c80*/  @!P0 BRA `(.L_x_151) ;  /* 0xfffffffc00f08947 */ /* 0x004fea000383ffff */
[----:B------:R-:W-:Y:S05]  /*9c90*/  BRA `(.L_x_152) ;  /* 0xffffff9800487947 */ /* 0x000fea000383ffff */
.L_x_65:
[----:B------:R-:W-:Y:S07]  /*9ca0*/  MOV R0, UR5 ;  /* 0x0000000500007c02 */ /* 0x000fee0008000f00 */
.L_x_153:
[----:B-1----:R1:W2:Y:S02]  /*9cb0*/  SYNCS.PHASECHK.TRANS64.TRYWAIT P0, [R0+URZ], R2 ;  /* 0x00000002000075a7 */ /* 0x0022a400080011ff */
[----:B--2---:R-:W-:Y:S05]  /*9cc0*/  @!P0 NANOSLEEP.SYNCS 0x989680 ;  /* 0x009896800000895d */ /* 0x004fea0003900000 */
[----:B------:R-:W2:Y:S02]  /*9cd0*/  @!P0 SYNCS.PHASECHK.TRANS64 P0, [R0+URZ], R2 ;  /* 0x00000002000085a7 */ /* 0x000ea400080010ff */
[----:B--2---:R-:W-:Y:S05]  /*9ce0*/  @!P0 BRA `(.L_x_153) ;  /* 0xfffffffc00f08947 */ /* 0x004fea000383ffff */
[----:B------:R-:W-:Y:S05]  /*9cf0*/  BRA `(.L_x_64) ;  /* 0xffffff9800647947 */ /* 0x000fea000383ffff */
.L_x_68:
[----:B------:R-:W-:-:S07]  /*9d00*/  MOV R0, UR4 ;  /* 0x0000000400007c02 */ /* 0x000fce0008000f00 */
.L_x_154:
[----:B--2---:R2:W4:Y:S02]  /*9d10*/  SYNCS.PHASECHK.TRANS64.TRYWAIT P0, [R0+URZ], R2 ;  /* 0x00000002000075a7 */ /* 0x00452400080011ff */
[----:B----4-:R-:W-:Y:S05]  /*9d20*/  @!P0 NANOSLEEP.SYNCS 0x989680 ;  /* 0x009896800000895d */ /* 0x010fea0003900000 */
[----:B------:R-:W4:Y:S02]  /*9d30*/  @!P0 SYNCS.PHASECHK.TRANS64 P0, [R0+URZ], R2 ;  /* 0x00000002000085a7 */ /* 0x000f2400080010ff */
[----:B----4-:R-:W-:Y:S05]  /*9d40*/  @!P0 BRA `(.L_x_154) ;  /* 0xfffffffc00f08947 */ /* 0x010fea000383ffff */
[----:B------:R-:W-:Y:S05]  /*9d50*/  BRA `(.L_x_155) ;  /* 0xffffff9c00187947 */ /* 0x000fea000383ffff */
.L_x_69:
[----:B------:R-:W-:-:S07]  /*9d60*/  MOV R0, UR5 ;  /* 0x0000000500007c02 */ /* 0x000fce0008000f00 */
.L_x_156:
[----:B-1----:R1:W2:Y:S02]  /*9d70*/  SYNCS.PHASECHK.TRANS64.TRYWAIT P0, [R0+URZ], R3 ;  /* 0x00000003000075a7 */ /* 0x0022a400080011ff */
[----:B--2---:R-:W-:Y:S05]  /*9d80*/  @!P0 NANOSLEEP.SYNCS 0x989680 ;  /* 0x009896800000895d */ /* 0x004fea0003900000 */
[----:B------:R-:W2:Y:S02]  /*9d90*/  @!P0 SYNCS.PHASECHK.TRANS64 P0, [R0+URZ], R3 ;  /* 0x00000003000085a7 */ /* 0x000ea400080010ff */
[----:B--2---:R-:W-:Y:S05]  /*9da0*/  @!P0 BRA `(.L_x_156) ;  /* 0xfffffffc00f08947 */ /* 0x004fea000383ffff */
[----:B------:R-:W-:Y:S05]  /*9db0*/  BRA `(.L_x_157) ;  /* 0xffffff9c00247947 */ /* 0x000fea000383ffff */
.L_x_70:
[----:B------:R-:W-:-:S07]  /*9dc0*/  MOV R0, UR5 ;  /* 0x0000000500007c02 */ /* 0x000fce0008000f00 */
.L_x_158:
[----:B-1----:R1:W2:Y:S02]  /*9dd0*/  SYNCS.PHASECHK.TRANS64.TRYWAIT P0, [R0+URZ], R3 ;  /* 0x00000003000075a7 */ /* 0x0022a400080011ff */
[----:B--2---:R-:W-:Y:S05]  /*9de0*/  @!P0 NANOSLEEP.SYNCS 0x989680 ;  /* 0x009896800000895d */ /* 0x004fea0003900000 */
[----:B------:R-:W2:Y:S02]  /*9df0*/  @!P0 SYNCS.PHASECHK.TRANS64 P0, [R0+URZ], R3 ;  /* 0x00000003000085a7 */ /* 0x000ea400080010ff */
[----:B--2---:R-:W-:Y:S05]  /*9e00*/  @!P0 BRA `(.L_x_158) ;  /* 0xfffffffc00f08947 */ /* 0x004fea000383ffff */
[----:B------:R-:W-:Y:S05]  /*9e10*/  BRA `(.L_x_159) ;  /* 0xffffff9c00307947 */ /* 0x000fea000383ffff */
.L_x_71:
[----:B-1----:R-:W-:-:S07]  /*9e20*/  MOV R0, UR4 ;  /* 0x0000000400007c02 */ /* 0x002fce0008000f00 */
.L_x_160:
[----:B-1----:R1:W2:Y:S02]  /*9e30*/  SYNCS.PHASECHK.TRANS64.TRYWAIT P0, [R0+URZ], R2 ;  /* 0x00000002000075a7 */ /* 0x0022a400080011ff */
[----:B--2---:R-:W-:Y:S05]  /*9e40*/  @!P0 NANOSLEEP.SYNCS 0x989680 ;  /* 0x009896800000895d */ /* 0x004fea0003900000 */
[----:B------:R-:W2:Y:S02]  /*9e50*/  @!P0 SYNCS.PHASECHK.TRANS64 P0, [R0+URZ], R2 ;  /* 0x00000002000085a7 */ /* 0x000ea400080010ff */
[----:B--2---:R-:W-:Y:S05]  /*9e60*/  @!P0 BRA `(.L_x_160) ;  /* 0xfffffffc00f08947 */ /* 0x004fea000383ffff */
[----:B------:R-:W-:Y:S05]  /*9e70*/  BRA `(.L_x_161) ;  /* 0xffffff9c003c7947 */ /* 0x000fea000383ffff */
.L_x_76:
[----:B--2---:R2:W3:Y:S02]  /*9e80*/  SYNCS.PHASECHK.TRANS64.TRYWAIT P0, [R8+URZ+0xa0], R0 ;  /* 0x0000a000080075a7 */ /* 0x0044e400080011ff */
[----:B---3--:R-:W-:Y:S05]  /*9e90*/  @!P0 NANOSLEEP.SYNCS 0x989680 ;  /* 0x009896800000895d */ /* 0x008fea0003900000 */
[----:B------:R-:W3:Y:S02]  /*9ea0*/  @!P0 SYNCS.PHASECHK.TRANS64 P0, [R8+URZ+0xa0], R0 ;  /* 0x0000a000080085a7 */ /* 0x000ee400080010ff */
[----:B---3--:R-:W-:Y:S05]  /*9eb0*/  @!P0 BRA `(.L_x_76) ;  /* 0xfffffffc00f08947 */ /* 0x008fea000383ffff */
[----:B------:R-:W-:Y:S05]  /*9ec0*/  BRA `(.L_x_162) ;  /* 0xffffffa000707947 */ /* 0x000fea000383ffff */
.L_x_79:
[----:B--2---:R-:W-:Y:S07]  /*9ed0*/  MOV R0, UR21 ;  /* 0x0000001500007c02 */ /* 0x004fee0008000f00 */
.L_x_163:
[----:B--2---:R2:W3:Y:S02]  /*9ee0*/  SYNCS.PHASECHK.TRANS64.TRYWAIT P1, [R0+URZ+0x98], R2 ;  /* 0x00009802000075a7 */ /* 0x0044e400080211ff */
[----:B---3--:R-:W-:Y:S05]  /*9ef0*/  @!P1 NANOSLEEP.SYNCS 0x989680 ;  /* 0x009896800000995d */ /* 0x008fea0003900000 */
[----:B------:R-:W3:Y:S02]  /*9f00*/  @!P1 SYNCS.PHASECHK.TRANS64 P1, [R0+URZ+0x98], R2 ;  /* 0x00009802000095a7 */ /* 0x000ee400080210ff */
[----:B---3--:R-:W-:Y:S05]  /*9f10*/  @!P1 BRA `(.L_x_163) ;  /* 0xfffffffc00f09947 */ /* 0x008fea000383ffff */
[----:B------:R-:W-:Y:S05]  /*9f20*/  BRA `(.L_x_78) ;  /* 0xffffffa400ec7947 */ /* 0x000fea000383ffff */
.L_x_82:
[----:B--2---:R-:W-:Y:S07]  /*9f30*/  MOV R0, UR21 ;  /* 0x0000001500007c02 */ /* 0x004fee0008000f00 */
.L_x_164:
[----:B--2---:R2:W3:Y:S02]  /*9f40*/  SYNCS.PHASECHK.TRANS64.TRYWAIT P0, [R0+URZ+0x70], R4 ;  /* 0x00007004000075a7 */ /* 0x0044e400080011ff */
[----:B---3--:R-:W-:Y:S05]  /*9f50*/  @!P0 NANOSLEEP.SYNCS 0x989680 ;  /* 0x009896800000895d */ /* 0x008fea0003900000 */
[----:B------:R-:W3:Y:S02]  /*9f60*/  @!P0 SYNCS.PHASECHK.TRANS64 P0, [R0+URZ+0x70], R4 ;  /* 0x00007004000085a7 */ /* 0x000ee400080010ff */
[----:B---3--:R-:W-:Y:S05]  /*9f70*/  @!P0 BRA `(.L_x_164) ;  /* 0xfffffffc00f08947 */ /* 0x008fea000383ffff */
[----:B------:R-:W-:Y:S05]  /*9f80*/  BRA `(.L_x_165) ;  /* 0xffffffa800447947 */ /* 0x000fea000383ffff */
.L_x_83:
[----:B------:R-:W-:Y:S07]  /*9f90*/  MOV R0, UR21 ;  /* 0x0000001500007c02 */ /* 0x000fee0008000f00 */
.L_x_166:
[----:B--2---:R2:W3:Y:S02]  /*9fa0*/  SYNCS.PHASECHK.TRANS64.TRYWAIT P0, [R0+URZ+0x78], R4 ;  /* 0x00007804000075a7 */ /* 0x0044e400080011ff */
[----:B---3--:R-:W-:Y:S05]  /*9fb0*/  @!P0 NANOSLEEP.SYNCS 0x989680 ;  /* 0x009896800000895d */ /* 0x008fea0003900000 */
[----:B------:R-:W3:Y:S02]  /*9fc0*/  @!P0 SYNCS.PHASECHK.TRANS64 P0, [R0+URZ+0x78], R4 ;  /* 0x00007804000085a7 */ /* 0x000ee400080010ff */
[----:B---3--:R-:W-:Y:S05]  /*9fd0*/  @!P0 BRA `(.L_x_166) ;  /* 0xfffffffc00f08947 */ /* 0x008fea000383ffff */
[----:B------:R-:W-:Y:S05]  /*9fe0*/  BRA `(.L_x_167) ;  /* 0xffffffa800807947 */ /* 0x000fea000383ffff */
.L_x_84:
[----:B------:R-:W-:Y:S07]  /*9ff0*/  MOV R0, UR21 ;  /* 0x0000001500007c02 */ /* 0x000fee0008000f00 */
.L_x_168:
[----:B--2---:R2:W3:Y:S02]  /*a000*/  SYNCS.PHASECHK.TRANS64.TRYWAIT P0, [R0+URZ+0x80], R4 ;  /* 0x00008004000075a7 */ /* 0x0044e400080011ff */
[----:B---3--:R-:W-:Y:S05]  /*a010*/  @!P0 NANOSLEEP.SYNCS 0x989680 ;  /* 0x009896800000895d */ /* 0x008fea0003900000 */
[----:B------:R-:W3:Y:S02]  /*a020*/  @!P0 SYNCS.PHASECHK.TRANS64 P0, [R0+URZ+0x80], R4 ;  /* 0x00008004000085a7 */ /* 0x000ee400080010ff */
[----:B---3--:R-:W-:Y:S05]  /*a030*/  @!P0 BRA `(.L_x_168) ;  /* 0xfffffffc00f08947 */ /* 0x008fea000383ffff */
[----:B------:R-:W-:Y:S05]  /*a040*/  BRA `(.L_x_169) ;  /* 0xffffffa800c87947 */ /* 0x000fea000383ffff */
.L_x_85:
[----:B------:R-:W-:Y:S07]  /*a050*/  MOV R0, UR21 ;  /* 0x0000001500007c02 */ /* 0x000fee0008000f00 */
.L_x_170:
[----:B--2---:R2:W3:Y:S02]  /*a060*/  SYNCS.PHASECHK.TRANS64.TRYWAIT P0, [R0+URZ+0x88], R4 ;  /* 0x00008804000075a7 */ /* 0x0044e400080011ff */
[----:B---3--:R-:W-:Y:S05]  /*a070*/  @!P0 NANOSLEEP.SYNCS 0x989680 ;  /* 0x009896800000895d */ /* 0x008fea0003900000 */
[----:B------:R-:W3:Y:S02]  /*a080*/  @!P0 SYNCS.PHASECHK.TRANS64 P0, [R0+URZ+0x88], R4 ;  /* 0x00008804000085a7 */ /* 0x000ee400080010ff */
[----:B---3--:R-:W-:Y:S05]  /*a090*/  @!P0 BRA `(.L_x_170) ;  /* 0xfffffffc00f08947 */ /* 0x008fea000383ffff */
[----:B------:R-:W-:Y:S05]  /*a0a0*/  BRA `(.L_x_171) ;  /* 0xffffffac00147947 */ /* 0x000fea000383ffff */
.L_x_87:
[----:B------:R-:W-:-:S07]  /*a0b0*/  MOV R0, UR21 ;  /* 0x0000001500007c02 */ /* 0x000fce0008000f00 */
.L_x_172:
[----:B---3--:R3:W4:Y:S02]  /*a0c0*/  SYNCS.PHASECHK.TRANS64.TRYWAIT P0, [R0+URZ+0x70], R2 ;  /* 0x00007002000075a7 */ /* 0x00872400080011ff */
[----:B----4-:R-:W-:Y:S05]  /*a0d0*/  @!P0 NANOSLEEP.SYNCS 0x989680 ;  /* 0x009896800000895d */ /* 0x010fea0003900000 */
[----:B------:R-:W4:Y:S02]  /*a0e0*/  @!P0 SYNCS.PHASECHK.TRANS64 P0, [R0+URZ+0x70], R2 ;  /* 0x00007002000085a7 */ /* 0x000f2400080010ff */
[----:B----4-:R-:W-:Y:S05]  /*a0f0*/  @!P0 BRA `(.L_x_172) ;  /* 0xfffffffc00f08947 */ /* 0x010fea000383ffff */
[----:B------:R-:W-:Y:S05]  /*a100*/  BRA `(.L_x_173) ;  /* 0xffffffac008c7947 */ /* 0x000fea000383ffff */
.L_x_88:
[----:B---3--:R-:W-:-:S07]  /*a110*/  MOV R0, UR21 ;  /* 0x0000001500007c02 */ /* 0x008fce0008000f00 */
.L_x_174:
[----:B---3--:R3:W4:Y:S02]  /*a120*/  SYNCS.PHASECHK.TRANS64.TRYWAIT P0, [R0+URZ+0x78], R2 ;  /* 0x00007802000075a7 */ /* 0x00872400080011ff */
[----:B----4-:R-:W-:Y:S05]  /*a130*/  @!P0 NANOSLEEP.SYNCS 0x989680 ;  /* 0x009896800000895d */ /* 0x010fea0003900000 */
[----:B------:R-:W4:Y:S02]  /*a140*/  @!P0 SYNCS.PHASECHK.TRANS64 P0, [R0+URZ+0x78], R2 ;  /* 0x00007802000085a7 */ /* 0x000f2400080010ff */
[----:B----4-:R-:W-:Y:S05]  /*a150*/  @!P0 BRA `(.L_x_174) ;  /* 0xfffffffc00f08947 */ /* 0x010fea000383ffff */
[----:B------:R-:W-:Y:S05]  /*a160*/  BRA `(.L_x_175) ;  /* 0xffffffac007c7947 */ /* 0x000fea000383ffff */
.L_x_89:
[----:B---3--:R-:W-:-:S07]  /*a170*/  MOV R0, UR21 ;  /* 0x0000001500007c02 */ /* 0x008fce0008000f00 */
.L_x_176:
[----:B---3--:R3:W4:Y:S02]  /*a180*/  SYNCS.PHASECHK.TRANS64.TRYWAIT P0, [R0+URZ+0x80], R2 ;  /* 0x00008002000075a7 */ /* 0x00872400080011ff */
[----:B----4-:R-:W-:Y:S05]  /*a190*/  @!P0 NANOSLEEP.SYNCS 0x989680 ;  /* 0x009896800000895d */ /* 0x010fea0003900000 */
[----:B------:R-:W4:Y:S02]  /*a1a0*/  @!P0 SYNCS.PHASECHK.TRANS64 P0, [R0+URZ+0x80], R2 ;  /* 0x00008002000085a7 */ /* 0x000f2400080010ff */
[----:B----4-:R-:W-:Y:S05]  /*a1b0*/  @!P0 BRA `(.L_x_176) ;  /* 0xfffffffc00f08947 */ /* 0x010fea000383ffff */
[----:B------:R-:W-:Y:S05]  /*a1c0*/  BRA `(.L_x_177) ;  /* 0xffffffac006c7947 */ /* 0x000fea000383ffff */
.L_x_91:
[----:B-1----:R1:W2:Y:S02]  /*a1d0*/  SYNCS.PHASECHK.TRANS64.TRYWAIT P0, [R3+URZ+0xa0], R0 ;  /* 0x0000a000030075a7 */ /* 0x0022a400080011ff */
[----:B--2---:R-:W-:Y:S05]  /*a1e0*/  @!P0 NANOSLEEP.SYNCS 0x989680 ;  /* 0x009896800000895d */ /* 0x004fea0003900000 */
[----:B------:R-:W2:Y:S02]  /*a1f0*/  @!P0 SYNCS.PHASECHK.TRANS64 P0, [R3+URZ+0xa0], R0 ;  /* 0x0000a000030085a7 */ /* 0x000ea400080010ff */
[----:B--2---:R-:W-:Y:S05]  /*a200*/  @!P0 BRA `(.L_x_91) ;  /* 0xfffffffc00f08947 */ /* 0x004fea000383ffff */
[----:B------:R-:W-:Y:S05]  /*a210*/  BRA `(.L_x_178) ;  /* 0xffffffb000387947 */ /* 0x000fea000383ffff */
.L_x_102:
[----:B-1----:R1:W2:Y:S02]  /*a220*/  SYNCS.PHASECHK.TRANS64.TRYWAIT P1, [R2+URZ+0x50], R0 ;  /* 0x00005000020075a7 */ /* 0x0022a400080211ff */
[----:B--2---:R-:W-:Y:S05]  /*a230*/  @!P1 NANOSLEEP.SYNCS 0x989680 ;  /* 0x009896800000995d */ /* 0x004fea0003900000 */
[----:B------:R-:W2:Y:S02]  /*a240*/  @!P1 SYNCS.PHASECHK.TRANS64 P1, [R2+URZ+0x50], R0 ;  /* 0x00005000020095a7 */ /* 0x000ea400080210ff */
[----:B--2---:R-:W-:Y:S05]  /*a250*/  @!P1 BRA `(.L_x_102) ;  /* 0xfffffffc00f09947 */ /* 0x004fea000383ffff */
[----:B------:R-:W-:Y:S05]  /*a260*/  BRA `(.L_x_101) ;  /* 0xffffffbc00ac7947 */ /* 0x000fea000383ffff */
.L_x_104:
[----:B-1----:R1:W2:Y:S02]  /*a270*/  SYNCS.PHASECHK.TRANS64.TRYWAIT P0, [R52+URZ+0xc0], R3 ;  /* 0x0000c003340075a7 */ /* 0x0022a400080011ff */
[----:B--2---:R-:W-:Y:S05]  /*a280*/  @!P0 NANOSLEEP.SYNCS 0x989680 ;  /* 0x009896800000895d */ /* 0x004fea0003900000 */
[----:B------:R-:W2:Y:S02]  /*a290*/  @!P0 SYNCS.PHASECHK.TRANS64 P0, [R52+URZ+0xc0], R3 ;  /* 0x0000c003340085a7 */ /* 0x000ea400080010ff */
[----:B--2---:R-:W-:Y:S05]  /*a2a0*/  @!P0 BRA `(.L_x_104) ;  /* 0xfffffffc00f08947 */ /* 0x004fea000383ffff */
[----:B------:R-:W-:Y:S05]  /*a2b0*/  BRA `(.L_x_103) ;  /* 0xffffffc000007947 */ /* 0x000fea000383ffff */
.L_x_112:
[----:B--2---:R2:W3:Y:S02]  /*a2c0*/  SYNCS.PHASECHK.TRANS64.TRYWAIT P0, [R0+URZ+0x50], R2 ;  /* 0x00005002000075a7 */ /* 0x0044e400080011ff */
[----:B---3--:R-:W-:Y:S05]  /*a2d0*/  @!P0 NANOSLEEP.SYNCS 0x989680 ;  /* 0x009896800000895d */ /* 0x008fea0003900000 */
[----:B------:R-:W3:Y:S02]  /*a2e0*/  @!P0 SYNCS.PHASECHK.TRANS64 P0, [R0+URZ+0x50], R2 ;  /* 0x00005002000085a7 */ /* 0x000ee400080010ff */
[----:B---3--:R-:W-:Y:S05]  /*a2f0*/  @!P0 BRA `(.L_x_112) ;  /* 0xfffffffc00f08947 */ /* 0x008fea000383ffff */
[----:B------:R-:W-:Y:S05]  /*a300*/  BRA `(.L_x_111) ;  /* 0xffffffc800f47947 */ /* 0x000fea000383ffff */
.L_x_120:
[----:B--2---:R2:W3:Y:S02]  /*a310*/  SYNCS.PHASECHK.TRANS64.TRYWAIT P0, [R0+URZ+0x50], R4 ;  /* 0x00005004000075a7 */ /* 0x0044e400080011ff */
[----:B---3--:R-:W-:Y:S05]  /*a320*/  @!P0 NANOSLEEP.SYNCS 0x989680 ;  /* 0x009896800000895d */ /* 0x008fea0003900000 */
[----:B------:R-:W3:Y:S02]  /*a330*/  @!P0 SYNCS.PHASECHK.TRANS64 P0, [R0+URZ+0x50], R4 ;  /* 0x00005004000085a7 */ /* 0x000ee400080010ff */
[----:B---3--:R-:W-:Y:S05]  /*a340*/  @!P0 BRA `(.L_x_120) ;  /* 0xfffffffc00f08947 */ /* 0x008fea000383ffff */
[----:B------:R-:W-:Y:S05]  /*a350*/  BRA `(.L_x_119) ;  /* 0xffffffd800307947 */ /* 0x000fea000383ffff */
.L_x_128:
[----:B--2---:R2:W3:Y:S02]  /*a360*/  SYNCS.PHASECHK.TRANS64.TRYWAIT P0, [R0+URZ+0x50], R2 ;  /* 0x00005002000075a7 */ /* 0x0044e400080011ff */
[----:B---3--:R-:W-:Y:S05]  /*a370*/  @!P0 NANOSLEEP.SYNCS 0x989680 ;  /* 0x009896800000895d */ /* 0x008fea0003900000 */
[----:B------:R-:W3:Y:S02]  /*a380*/  @!P0 SYNCS.PHASECHK.TRANS64 P0, [R0+URZ+0x50], R2 ;  /* 0x00005002000085a7 */ /* 0x000ee400080010ff */
[----:B---3--:R-:W-:Y:S05]  /*a390*/  @!P0 BRA `(.L_x_128) ;  /* 0xfffffffc00f08947 */ /* 0x008fea000383ffff */
[----:B------:R-:W-:Y:S05]  /*a3a0*/  BRA `(.L_x_127) ;  /* 0xffffffe4007c7947 */ /* 0x000fea000383ffff */
        .weak           $__internal_0_$__cuda_sm10x_tcgen05_guardrail_trap_col_being_dealloced_not_returned_by_alloc
        .type           $__internal_0_$__cuda_sm10x_tcgen05_guardrail_trap_col_being_dealloced_not_returned_by_alloc,@function
        .size           $__internal_0_$__cuda_sm10x_tcgen05_guardrail_trap_col_being_dealloced_not_returned_by_alloc,($__internal_1_$__cuda_sm10x_tcgen05_guardrail_trap_phase_invalid_during_alloc - $__internal_0_$__cuda_sm10x_tcgen05_guardrail_trap_col_being_dealloced_not_returned_by_alloc)
$__internal_0_$__cuda_sm10x_tcgen05_guardrail_trap_col_being_dealloced_not_returned_by_alloc:
[----:B------:R-:W-:Y:S05]  /*a3b0*/  BPT.TRAP 0x1 ;  /* 0x000000040000795c */ /* 0x000fea0000300000 */
[----:B------:R-:W-:-:S04]  /*a3c0*/  HFMA2 R3, -RZ, RZ, 0, 0 ;  /* 0x00000000ff037431 */ /* 0x000fc800000001ff */
[----:B------:R-:W-:Y:S05]  /*a3d0*/  RET.REL.NODEC R2 `(_ZN7cutlass13device_kernelINS_4gemm6kernel13GemmUniversalIN4cute5tupleIJiiiiEEENS1_10collective13CollectiveMmaINS1_35MainloopSm100TmaUmmaWarpSpecializedILi5ELi2ELi4ENS5_IJNS4_1CILi2EEENSA_ILi1EEESC_EEEEENS5_IJNSA_ILi64EEENSA_ILi256EEESF_EEEaNS5_IJlSC_lEEEaSI_NS4_8TiledMMAINS4_8MMA_AtomIJNS4_15SM100_MMA_S8_SSIaaiLi64ELi256ELNS4_4UMMA5MajorE0ELSN_0ELNSM_8SaturateE0EEEEEENS4_6LayoutINS5_IJSC_SC_SC_EEENS5_IJNSA_ILi0EEEST_ST_EEEEENS5_IJNS4_10UnderscoreESW_SW_EEEEENS4_13SM90_TMA_LOADENS4_14ComposedLayoutINS4_7SwizzleILi2ELi4ELi3EEENS4_18smem_ptr_flag_bitsILi8EEENSR_INS5_IJNSA_ILi8EEESF_EEENS5_IJSF_SC_EEEEEEEvNS4_8identityENS4_23SM90_TMA_LOAD_MULTICASTES19_vS1A_EENS_8epilogue10collective18CollectiveEpilogueINS1D_23Sm100TmaWarpSpecializedILi4ELi2ELi32ELb0ELb0EEEJSH_NS5_IJNSR_ISF_SC_EES1I_EEEaSI_aSI_NS1D_6fusion15FusionCallbacksIS1H_NS1K_17LinearCombinationIaiaiLNS_15FloatRoundStyleE2EEESH_S1J_JEEENS4_5SM1004TMEM4LOAD26SM100_TMEM_LOAD_16dp32b32xESZ_S19_NS4_39AutoVectorizingCopyWithAssumedAlignmentILi128EEENS4_14SM90_TMA_STOREES19_S1V_S1V_EEEvvEEEEvNT_6ParamsE) ;  /* 0xffffff5c02087950 */ /* 0x000fea0003c3ffff */
        .weak           $__internal_1_$__cuda_sm10x_tcgen05_guardrail_trap_phase_invalid_during_alloc
        .type           $__internal_1_$__cuda_sm10x_tcgen05_guardrail_trap_phase_invalid_during_alloc,@function
        .size           $__internal_1_$__cuda_sm10x_tcgen05_guardrail_trap_phase_invalid_during_alloc,($__internal_2_$__cuda_sm10x_tcgen05_guardrail_trap_unallocated_columns_being_dealloced - $__internal_1_$__cuda_sm10x_tcgen05_guardrail_trap_phase_invalid_during_alloc)
$__internal_1_$__cuda_sm10x_tcgen05_guardrail_trap_phase_invalid_during_alloc:
[----:B------:R-:W-:Y:S05]  /*a3e0*/  BPT.TRAP 0x1 ;  /* 0x000000040000795c */ /* 0x000fea0000300000 */
[----:B------:R-:W-:-:S04]  /*a3f0*/  MOV R5, 0x0 ;  /* 0x0000000000057802 */ /* 0x000fc80000000f00 */
[----:B------:R-:W-:Y:S05]  /*a400*/  RET.REL.NODEC R4 `(_ZN7cutlass13device_kernelINS_4gemm6kernel13GemmUniversalIN4cute5tupleIJiiiiEEENS1_10collective13CollectiveMmaINS1_35MainloopSm100TmaUmmaWarpSpecializedILi5ELi2ELi4ENS5_IJNS4_1CILi2EEENSA_ILi1EEESC_EEEEENS5_IJNSA_ILi64EEENSA_ILi256EEESF_EEEaNS5_IJlSC_lEEEaSI_NS4_8TiledMMAINS4_8MMA_AtomIJNS4_15SM100_MMA_S8_SSIaaiLi64ELi256ELNS4_4UMMA5MajorE0ELSN_0ELNSM_8SaturateE0EEEEEENS4_6LayoutINS5_IJSC_SC_SC_EEENS5_IJNSA_ILi0EEEST_ST_EEEEENS5_IJNS4_10UnderscoreESW_SW_EEEEENS4_13SM90_TMA_LOADENS4_14ComposedLayoutINS4_7SwizzleILi2ELi4ELi3EEENS4_18smem_ptr_flag_bitsILi8EEENSR_INS5_IJNSA_ILi8EEESF_EEENS5_IJSF_SC_EEEEEEEvNS4_8identityENS4_23SM90_TMA_LOAD_MULTICASTES19_vS1A_EENS_8epilogue10collective18CollectiveEpilogueINS1D_23Sm100TmaWarpSpecializedILi4ELi2ELi32ELb0ELb0EEEJSH_NS5_IJNSR_ISF_SC_EES1I_EEEaSI_aSI_NS1D_6fusion15FusionCallbacksIS1H_NS1K_17LinearCombinationIaiaiLNS_15FloatRoundStyleE2EEESH_S1J_JEEENS4_5SM1004TMEM4LOAD26SM100_TMEM_LOAD_16dp32b32xESZ_S19_NS4_39AutoVectorizingCopyWithAssumedAlignmentILi128EEENS4_14SM90_TMA_STOREES19_S1V_S1V_EEEvvEEEEvNT_6ParamsE) ;  /* 0xffffff5804fc7950 */ /* 0x000fea0003c3ffff */
        .weak           $__internal_2_$__cuda_sm10x_tcgen05_guardrail_trap_unallocated_columns_being_dealloced
        .type           $__internal_2_$__cuda_sm10x_tcgen05_guardrail_trap_unallocated_columns_being_dealloced,@function
        .size           $__internal_2_$__cuda_sm10x_tcgen05_guardrail_trap_unallocated_columns_being_dealloced,(.L_x_180 - $__internal_2_$__cuda_sm10x_tcgen05_guardrail_trap_unallocated_columns_being_dealloced)
$__internal_2_$__cuda_sm10x_tcgen05_guardrail_trap_unallocated_columns_being_dealloced:
[----:B------:R-:W-:Y:S05]  /*a410*/  BPT.TRAP 0x1 ;  /* 0x000000040000795c */ /* 0x000fea0000300000 */
[----:B------:R-:W-:-:S04]  /*a420*/  HFMA2 R3, -RZ, RZ, 0, 0 ;  /* 0x00000000ff037431 */ /* 0x000fc800000001ff */
[----:B------:R-:W-:Y:S05]  /*a430*/  RET.REL.NODEC R2 `(_ZN7cutlass13device_kernelINS_4gemm6kernel13GemmUniversalIN4cute5tupleIJiiiiEEENS1_10collective13CollectiveMmaINS1_35MainloopSm100TmaUmmaWarpSpecializedILi5ELi2ELi4ENS5_IJNS4_1CILi2EEENSA_ILi1EEESC_EEEEENS5_IJNSA_ILi64EEENSA_ILi256EEESF_EEEaNS5_IJlSC_lEEEaSI_NS4_8TiledMMAINS4_8MMA_AtomIJNS4_15SM100_MMA_S8_SSIaaiLi64ELi256ELNS4_4UMMA5MajorE0ELSN_0ELNSM_8SaturateE0EEEEEENS4_6LayoutINS5_IJSC_SC_SC_EEENS5_IJNSA_ILi0EEEST_ST_EEEEENS5_IJNS4_10UnderscoreESW_SW_EEEEENS4_13SM90_TMA_LOADENS4_14ComposedLayoutINS4_7SwizzleILi2ELi4ELi3EEENS4_18smem_ptr_flag_bitsILi8EEENSR_INS5_IJNSA_ILi8EEESF_EEENS5_IJSF_SC_EEEEEEEvNS4_8identityENS4_23SM90_TMA_LOAD_MULTICASTES19_vS1A_EENS_8epilogue10collective18CollectiveEpilogueINS1D_23Sm100TmaWarpSpecializedILi4ELi2ELi32ELb0ELb0EEEJSH_NS5_IJNSR_ISF_SC_EES1I_EEEaSI_aSI_NS1D_6fusion15FusionCallbacksIS1H_NS1K_17LinearCombinationIaiaiLNS_15FloatRoundStyleE2EEESH_S1J_JEEENS4_5SM1004TMEM4LOAD26SM100_TMEM_LOAD_16dp32b32xESZ_S19_NS4_39AutoVectorizingCopyWithAssumedAlignmentILi128EEENS4_14SM90_TMA_STOREES19_S1V_S1V_EEEvvEEEEvNT_6ParamsE) ;  /* 0xffffff5802f07950 */ /* 0x000fea0003c3ffff */
.L_x_179:
[----:B------:R-:W-:-:S00]  /*a440*/  BRA `(.L_x_179) ;  /* 0xfffffffc00fc7947 */ /* 0x000fc0000383ffff */
[----:B------:R-:W-:-:S00]  /*a450*/  NOP ;  /* 0x0000000000007918 */ /* 0x000fc00000000000 */
        /* <DEDUP_REMOVED lines=10> */
.L_x_180:


//--------------------- .nv.global.init           --------------------------
	.section	.nv.global.init,"aw",@progbits
.nv.global.init:
	.type		$str$27,@object
	.size		$str$27,($str$28 - $str$27)
$str$27:
        /*0000*/ 	.byte	0x28, 0x61, 0x64, 0x64, 0x72, 0x65, 0x73, 0x73, 0x20, 0x26, 0x20, 0x6d, 0x61, 0x73, 0x6b, 0x29
        /*0010*/ 	.byte	0x20, 0x3d, 0x3d, 0x20, 0x30, 0x00
	.type		$str$28,@object
	.size		$str$28,($str$26 - $str$28)
$str$28:
        /*0016*/ 	.byte	0x2f, 0x74, 0x6d, 0x70, 0x2f, 0x63, 0x75, 0x74, 0x6c, 0x61, 0x73, 0x73, 0x5f, 0x73, 0x77, 0x65
        /*0026*/ 	.byte	0x65, 0x70, 0x5f, 0x73, 0x72, 0x63, 0x2f, 0x69, 0x6e, 0x63, 0x6c, 0x75, 0x64, 0x65, 0x2f, 0x63
        /*0036*/ 	.byte	0x75, 0x74, 0x65, 0x2f, 0x70, 0x6f, 0x69, 0x6e, 0x74, 0x65, 0x72, 0x5f, 0x66, 0x6c, 0x61, 0x67
        /*0046*/ 	.byte	0x67, 0x65, 0x64, 0x2e, 0x68, 0x70, 0x70, 0x00
	.type		$str$26,@object
	.size		$str$26,($str$25 - $str$26)
$str$26:
        /*004e*/ 	.byte	0x2f, 0x74, 0x6d, 0x70, 0x2f, 0x63, 0x75, 0x74, 0x6c, 0x61, 0x73, 0x73, 0x5f, 0x73, 0x77, 0x65
        /*005e*/ 	.byte	0x65, 0x70, 0x5f, 0x73, 0x72, 0x63, 0x2f, 0x69, 0x6e, 0x63, 0x6c, 0x75, 0x64, 0x65, 0x2f, 0x63
        /*006e*/ 	.byte	0x75, 0x74, 0x65, 0x2f, 0x61, 0x74, 0x6f, 0x6d, 0x2f, 0x63, 0x6f, 0x70, 0x79, 0x5f, 0x74, 0x72
        /*007e*/ 	.byte	0x61, 0x69, 0x74, 0x73, 0x5f, 0x73, 0x6d, 0x31, 0x30, 0x30, 0x2e, 0x68, 0x70, 0x70, 0x00
	.type		$str$25,@object
	.size		$str$25,(__unnamed_1 - $str$25)
$str$25:
        /*008d*/ 	.byte	0x28, 0x28, 0x75, 0x69, 0x6e, 0x74, 0x33, 0x32, 0x5f, 0x74, 0x28, 0x74, 0x68, 0x72, 0x65, 0x61
        /*009d*/ 	.byte	0x64, 0x49, 0x64, 0x78, 0x2e, 0x78, 0x29, 0x20, 0x2f, 0x20, 0x33, 0x32, 0x29, 0x20, 0x25, 0x20
        /*00ad*/ 	.byte	0x34, 0x29, 0x20, 0x3d, 0x3d, 0x20, 0x28, 0x28, 0x28, 0x74, 0x6d, 0x65, 0x6d, 0x5f, 0x61, 0x64
        /*00bd*/ 	.byte	0x64, 0x72, 0x20, 0x3e, 0x3e, 0x20, 0x31, 0x36, 0x29, 0x20, 0x2f, 0x20, 0x33, 0x32, 0x29, 0x20
        /*00cd*/ 	.byte	0x25, 0x20, 0x34, 0x29, 0x00
	.type		__unnamed_1,@object
	.size		__unnamed_1,(__unnamed_2 - __unnamed_1)
__unnamed_1:
        /*00d2*/ 	.byte	0x61, 0x75, 0x74, 0x6f, 0x20, 0x63, 0x75, 0x74, 0x65, 0x3a, 0x3a, 0x61, 0x73, 0x5f, 0x70, 0x6f
        /* <DEDUP_REMOVED lines=24> */
        /*0262*/ 	.byte	0x00
	.type		__unnamed_2,@object
	.size		__unnamed_2,(__unnamed_3 - __unnamed_2)
__unnamed_2:
        /* <DEDUP_REMOVED lines=26> */
	.type		__unnamed_3,@object
	.size		__unnamed_3,(.L_3 - __unnamed_3)
__unnamed_3:
        /* <DEDUP_REMOVED lines=41> */
.L_3:


//--------------------- .nv.shared._ZN7cutlass13device_kernelINS_4gemm6kernel13GemmUniversalIN4cute5tupleIJiiiiEEENS1_10collective13CollectiveMmaINS1_35MainloopSm100TmaUmmaWarpSpecializedILi5ELi2ELi4ENS5_IJNS4_1CILi2EEENSA_ILi1EEESC_EEEEENS5_IJNSA_ILi64EEENSA_ILi256EEESF_EEEaNS5_IJlSC_lEEEaSI_NS4_8TiledMMAINS4_8MMA_AtomIJNS4_15SM100_MMA_S8_SSIaaiLi64ELi256ELNS4_4UMMA5MajorE0ELSN_0ELNSM_8SaturateE0EEEEEENS4_6LayoutINS5_IJSC_SC_SC_EEENS5_IJNSA_ILi0EEEST_ST_EEEEENS5_IJNS4_10UnderscoreESW_SW_EEEEENS4_13SM90_TMA_LOADENS4_14ComposedLayoutINS4_7SwizzleILi2ELi4ELi3EEENS4_18smem_ptr_flag_bitsILi8EEENSR_INS5_IJNSA_ILi8EEESF_EEENS5_IJSF_SC_EEEEEEEvNS4_8identityENS4_23SM90_TMA_LOAD_MULTICASTES19_vS1A_EENS_8epilogue10collective18CollectiveEpilogueINS1D_23Sm100TmaWarpSpecializedILi4ELi2ELi32ELb0ELb0EEEJSH_NS5_IJNSR_ISF_SC_EES1I_EEEaSI_aSI_NS1D_6fusion15FusionCallbacksIS1H_NS1K_17LinearCombinationIaiaiLNS_15FloatRoundStyleE2EEESH_S1J_JEEENS4_5SM1004TMEM4LOAD26SM100_TMEM_LOAD_16dp32b32xESZ_S19_NS4_39AutoVectorizingCopyWithAssumedAlignmentILi128EEENS4_14SM90_TMA_STOREES19_S1V_S1V_EEEvvEEEEvNT_6ParamsE --------------------------
	.section	.nv.shared._ZN7cutlass13device_kernelINS_4gemm6kernel13GemmUniversalIN4cute5tupleIJiiiiEEENS1_10collective13CollectiveMmaINS1_35MainloopSm100TmaUmmaWarpSpecializedILi5ELi2ELi4ENS5_IJNS4_1CILi2EEENSA_ILi1EEESC_EEEEENS5_IJNSA_ILi64EEENSA_ILi256EEESF_EEEaNS5_IJlSC_lEEEaSI_NS4_8TiledMMAINS4_8MMA_AtomIJNS4_15SM100_MMA_S8_SSIaaiLi64ELi256ELNS4_4UMMA5MajorE0ELSN_0ELNSM_8SaturateE0EEEEEENS4_6LayoutINS5_IJSC_SC_SC_EEENS5_IJNSA_ILi0EEEST_ST_EEEEENS5_IJNS4_10UnderscoreESW_SW_EEEEENS4_13SM90_TMA_LOADENS4_14ComposedLayoutINS4_7SwizzleILi2ELi4ELi3EEENS4_18smem_ptr_flag_bitsILi8EEENSR_INS5_IJNSA_ILi8EEESF_EEENS5_IJSF_SC_EEEEEEEvNS4_8identityENS4_23SM90_TMA_LOAD_MULTICASTES19_vS1A_EENS_8epilogue10collective18CollectiveEpilogueINS1D_23Sm100TmaWarpSpecializedILi4ELi2ELi32ELb0ELb0EEEJSH_NS5_IJNSR_ISF_SC_EES1I_EEEaSI_aSI_NS1D_6fusion15FusionCallbacksIS1H_NS1K_17LinearCombinationIaiaiLNS_15FloatRoundStyleE2EEESH_S1J_JEEENS4_5SM1004TMEM4LOAD26SM100_TMEM_LOAD_16dp32b32xESZ_S19_NS4_39AutoVectorizingCopyWithAssumedAlignmentILi128EEENS4_14SM90_TMA_STOREES19_S1V_S1V_EEEvvEEEEvNT_6ParamsE,"aw",@nobits
	.sectionflags	@""
	.align	16
	.zero		1024


//--------------------- .nv.shared.reserved.0     --------------------------
	.section	.nv.shared.reserved.0,"aw",@nobits
	.weak		__nv_reservedSMEM_offset_0_alias
	.size		__nv_reservedSMEM_offset_0_alias, 0, 64
	.other		__nv_reservedSMEM_offset_0_alias,@"STO_CUDA_RESERVED_SHARED STV_DEFAULT"
__nv_reservedSMEM_offset_0_alias:
	.zero		0
.nv.shared.reserved.0:
	.zero		64
	.weak		__nv_reservedSMEM_tcgen05_partition
	.type		__nv_reservedSMEM_tcgen05_partition,@object
	.size		__nv_reservedSMEM_tcgen05_partition,(.L_0 - __nv_reservedSMEM_tcgen05_partition)
__nv_reservedSMEM_tcgen05_partition:
	.zero		32
.L_0:


//--------------------- .nv.global                --------------------------
	.section	.nv.global,"aw",@nobits
.nv.global:
	.type		_ZN40_INTERNAL_5b08b95c_4_k_cu_1d6f68c3_115734cute1_E,@object
	.size		_ZN40_INTERNAL_5b08b95c_4_k_cu_1d6f68c3_115734cute1_E,(_ZN40_INTERNAL_5b08b95c_4_k_cu_1d6f68c3_115734cuda3std3__45__cpo6cbeginE - _ZN40_INTERNAL_5b08b95c_4_k_cu_1d6f68c3_115734cute1_E)
_ZN40_INTERNAL_5b08b95c_4_k_cu_1d6f68c3_115734cute1_E:
	.zero		1
	.type		_ZN40_INTERNAL_5b08b95c_4_k_cu_1d6f68c3_115734cuda3std3__45__cpo6cbeginE,@object
	.size		_ZN40_INTERNAL_5b08b95c_4_k_cu_1d6f68c3_115734cuda3std3__45__cpo6cbeginE,(_ZN40_INTERNAL_5b08b95c_4_k_cu_1d6f68c3_115734cuda3std3__48in_placeE - _ZN40_INTERNAL_5b08b95c_4_k_cu_1d6f68c3_115734cuda3std3__45__cpo6cbeginE)
_ZN40_INTERNAL_5b08b95c_4_k_cu_1d6f68c3_115734cuda3std3__45__cpo6cbeginE:
	.zero		1
	.type		_ZN40_INTERNAL_5b08b95c_4_k_cu_1d6f68c3_115734cuda3std3__48in_placeE,@object
	.size		_ZN40_INTERNAL_5b08b95c_4_k_cu_1d6f68c3_115734cuda3std3__48in_placeE,(_ZN40_INTERNAL_5b08b95c_4_k_cu_1d6f68c3_115734cuda3std6ranges3__45__cpo9iter_moveE - _ZN40_INTERNAL_5b08b95c_4_k_cu_1d6f68c3_115734cuda3std3__48in_placeE)
_ZN40_INTERNAL_5b08b95c_4_k_cu_1d6f68c3_115734cuda3std3__48in_placeE:
	.zero		1
	.type		_ZN40_INTERNAL_5b08b95c_4_k_cu_1d6f68c3_115734cuda3std6ranges3__45__cpo9iter_moveE,@object
	.size		_ZN40_INTERNAL_5b08b95c_4_k_cu_1d6f68c3_115734cuda3std6ranges3__45__cpo9iter_moveE,(_ZN40_INTERNAL_5b08b95c_4_k_cu_1d6f68c3_115734cuda3std3__45__cpo5beginE - _ZN40_INTERNAL_5b08b95c_4_k_cu_1d6f68c3_115734cuda3std6ranges3__45__cpo9iter_moveE)
_ZN40_INTERNAL_5b08b95c_4_k_cu_1d6f68c3_115734cuda3std6ranges3__45__cpo9iter_moveE:
	.zero		1
	.type		_ZN40_INTERNAL_5b08b95c_4_k_cu_1d6f68c3_115734cuda3std3__45__cpo5beginE,@object
	.size		_ZN40_INTERNAL_5b08b95c_4_k_cu_1d6f68c3_115734cuda3std3__45__cpo5beginE,(_ZN40_INTERNAL_5b08b95c_4_k_cu_1d6f68c3_115734cuda3std3__442_GLOBAL__N__5b08b95c_4_k_cu_1d6f68c3_115736ignoreE - _ZN40_INTERNAL_5b08b95c_4_k_cu_1d6f68c3_115734cuda3std3__45__cpo5beginE)
_ZN40_INTERNAL_5b08b95c_4_k_cu_1d6f68c3_115734cuda3std3__45__cpo5beginE:
	.zero		1
	.type		_ZN40_INTERNAL_5b08b95c_4_k_cu_1d6f68c3_115734cuda3std3__442_GLOBAL__N__5b08b95c_4_k_cu_1d6f68c3_115736ignoreE,@object
	.size		_ZN40_INTERNAL_5b08b95c_4_k_cu_1d6f68c3_115734cuda3std3__442_GLOBAL__N__5b08b95c_4_k_cu_1d6f68c3_115736ignoreE,(_ZN40_INTERNAL_5b08b95c_4_k_cu_1d6f68c3_115734cute7productE - _ZN40_INTERNAL_5b08b95c_4_k_cu_1d6f68c3_115734cuda3std3__442_GLOBAL__N__5b08b95c_4_k_cu_1d6f68c3_115736ignoreE)
_ZN40_INTERNAL_5b08b95c_4_k_cu_1d6f68c3_115734cuda3std3__442_GLOBAL__N__5b08b95c_4_k_cu_1d6f68c3_115736ignoreE:
	.zero		1
	.type		_ZN40_INTERNAL_5b08b95c_4_k_cu_1d6f68c3_115734cute7productE,@object
	.size		_ZN40_INTERNAL_5b08b95c_4_k_cu_1d6f68c3_115734cute7productE,(_ZN40_INTERNAL_5b08b95c_4_k_cu_1d6f68c3_115734cuda3std3__45__cpo3endE - _ZN40_INTERNAL_5b08b95c_4_k_cu_1d6f68c3_115734cute7productE)
_ZN40_INTERNAL_5b08b95c_4_k_cu_1d6f68c3_115734cute7productE:
	.zero		1
	.type		_ZN40_INTERNAL_5b08b95c_4_k_cu_1d6f68c3_115734cuda3std3__45__cpo3endE,@object
	.size		_ZN40_INTERNAL_5b08b95c_4_k_cu_1d6f68c3_115734cuda3std3__45__cpo3endE,(_ZN40_INTERNAL_5b08b95c_4_k_cu_1d6f68c3_115734cuda3std3__419piecewise_constructE - _ZN40_INTERNAL_5b08b95c_4_k_cu_1d6f68c3_115734cuda3std3__45__cpo3endE)
_ZN40_INTERNAL_5b08b95c_4_k_cu_1d6f68c3_115734cuda3std3__45__cpo3endE:
	.zero		1
	.type		_ZN40_INTERNAL_5b08b95c_4_k_cu_1d6f68c3_115734cuda3std3__419piecewise_constructE,@object
	.size		_ZN40_INTERNAL_5b08b95c_4_k_cu_1d6f68c3_115734cuda3std3__419piecewise_constructE,(_ZN40_INTERNAL_5b08b95c_4_k_cu_1d6f68c3_115734cuda3std3__45__cpo4cendE - _ZN40_INTERNAL_5b08b95c_4_k_cu_1d6f68c3_115734cuda3std3__419piecewise_constructE)
_ZN40_INTERNAL_5b08b95c_4_k_cu_1d6f68c3_115734cuda3std3__419piecewise_constructE:
	.zero		1
	.type		_ZN40_INTERNAL_5b08b95c_4_k_cu_1d6f68c3_115734cuda3std3__45__cpo4cendE,@object
	.size		_ZN40_INTERNAL_5b08b95c_4_k_cu_1d6f68c3_115734cuda3std3__45__cpo4cendE,(_ZN40_INTERNAL_5b08b95c_4_k_cu_1d6f68c3_115734cuda3std6ranges3__45__cpo4swapE - _ZN40_INTERNAL_5b08b95c_4_k_cu_1d6f68c3_115734cuda3std3__45__cpo4cendE)
_ZN40_INTERNAL_5b08b95c_4_k_cu_1d6f68c3_115734cuda3std3__45__cpo4cendE:
	.zero		1
	.type		_ZN40_INTERNAL_5b08b95c_4_k_cu_1d6f68c3_115734cuda3std6ranges3__45__cpo4swapE,@object
	.size		_ZN40_INTERNAL_5b08b95c_4_k_cu_1d6f68c3_115734cuda3std6ranges3__45__cpo4swapE,(.L_11 - _ZN40_INTERNAL_5b08b95c_4_k_cu_1d6f68c3_115734cuda3std6ranges3__45__cpo4swapE)
_ZN40_INTERNAL_5b08b95c_4_k_cu_1d6f68c3_115734cuda3std6ranges3__45__cpo4swapE:
	.zero		1
.L_11:


//--------------------- .nv.constant0._ZN7cutlass13device_kernelINS_4gemm6kernel13GemmUniversalIN4cute5tupleIJiiiiEEENS1_10collective13CollectiveMmaINS1_35MainloopSm100TmaUmmaWarpSpecializedILi5ELi2ELi4ENS5_IJNS4_1CILi2EEENSA_ILi1EEESC_EEEEENS5_IJNSA_ILi64EEENSA_ILi256EEESF_EEEaNS5_IJlSC_lEEEaSI_NS4_8TiledMMAINS4_8MMA_AtomIJNS4_15SM100_MMA_S8_SSIaaiLi64ELi256ELNS4_4UMMA5MajorE0ELSN_0ELNSM_8SaturateE0EEEEEENS4_6LayoutINS5_IJSC_SC_SC_EEENS5_IJNSA_ILi0EEEST_ST_EEEEENS5_IJNS4_10UnderscoreESW_SW_EEEEENS4_13SM90_TMA_LOADENS4_14ComposedLayoutINS4_7SwizzleILi2ELi4ELi3EEENS4_18smem_ptr_flag_bitsILi8EEENSR_INS5_IJNSA_ILi8EEESF_EEENS5_IJSF_SC_EEEEEEEvNS4_8identityENS4_23SM90_TMA_LOAD_MULTICASTES19_vS1A_EENS_8epilogue10collective18CollectiveEpilogueINS1D_23Sm100TmaWarpSpecializedILi4ELi2ELi32ELb0ELb0EEEJSH_NS5_IJNSR_ISF_SC_EES1I_EEEaSI_aSI_NS1D_6fusion15FusionCallbacksIS1H_NS1K_17LinearCombinationIaiaiLNS_15FloatRoundStyleE2EEESH_S1J_JEEENS4_5SM1004TMEM4LOAD26SM100_TMEM_LOAD_16dp32b32xESZ_S19_NS4_39AutoVectorizingCopyWithAssumedAlignmentILi128EEENS4_14SM90_TMA_STOREES19_S1V_S1V_EEEvvEEEEvNT_6ParamsE --------------------------
	.section	.nv.constant0._ZN7cutlass13device_kernelINS_4gemm6kernel13GemmUniversalIN4cute5tupleIJiiiiEEENS1_10collective13CollectiveMmaINS1_35MainloopSm100TmaUmmaWarpSpecializedILi5ELi2ELi4ENS5_IJNS4_1CILi2EEENSA_ILi1EEESC_EEEEENS5_IJNSA_ILi64EEENSA_ILi256EEESF_EEEaNS5_IJlSC_lEEEaSI_NS4_8TiledMMAINS4_8MMA_AtomIJNS4_15SM100_MMA_S8_SSIaaiLi64ELi256ELNS4_4UMMA5MajorE0ELSN_0ELNSM_8SaturateE0EEEEEENS4_6LayoutINS5_IJSC_SC_SC_EEENS5_IJNSA_ILi0EEEST_ST_EEEEENS5_IJNS4_10UnderscoreESW_SW_EEEEENS4_13SM90_TMA_LOADENS4_14ComposedLayoutINS4_7SwizzleILi2ELi4ELi3EEENS4_18smem_ptr_flag_bitsILi8EEENSR_INS5_IJNSA_ILi8EEESF_EEENS5_IJSF_SC_EEEEEEEvNS4_8identityENS4_23SM90_TMA_LOAD_MULTICASTES19_vS1A_EENS_8epilogue10collective18CollectiveEpilogueINS1D_23Sm100TmaWarpSpecializedILi4ELi2ELi32ELb0ELb0EEEJSH_NS5_IJNSR_ISF_SC_EES1I_EEEaSI_aSI_NS1D_6fusion15FusionCallbacksIS1H_NS1K_17LinearCombinationIaiaiLNS_15FloatRoundStyleE2EEESH_S1J_JEEENS4_5SM1004TMEM4LOAD26SM100_TMEM_LOAD_16dp32b32xESZ_S19_NS4_39AutoVectorizingCopyWithAssumedAlignmentILi128EEENS4_14SM90_TMA_STOREES19_S1V_S1V_EEEvvEEEEvNT_6ParamsE,"a",@progbits
	.sectionflags	@""
	.align	4
.nv.constant0._ZN7cutlass13device_kernelINS_4gemm6kernel13GemmUniversalIN4cute5tupleIJiiiiEEENS1_10collective13CollectiveMmaINS1_35MainloopSm100TmaUmmaWarpSpecializedILi5ELi2ELi4ENS5_IJNS4_1CILi2EEENSA_ILi1EEESC_EEEEENS5_IJNSA_ILi64EEENSA_ILi256EEESF_EEEaNS5_IJlSC_lEEEaSI_NS4_8TiledMMAINS4_8MMA_AtomIJNS4_15SM100_MMA_S8_SSIaaiLi64ELi256ELNS4_4UMMA5MajorE0ELSN_0ELNSM_8SaturateE0EEEEEENS4_6LayoutINS5_IJSC_SC_SC_EEENS5_IJNSA_ILi0EEEST_ST_EEEEENS5_IJNS4_10UnderscoreESW_SW_EEEEENS4_13SM90_TMA_LOADENS4_14ComposedLayoutINS4_7SwizzleILi2ELi4ELi3EEENS4_18smem_ptr_flag_bitsILi8EEENSR_INS5_IJNSA_ILi8EEESF_EEENS5_IJSF_SC_EEEEEEEvNS4_8identityENS4_23SM90_TMA_LOAD_MULTICASTES19_vS1A_EENS_8epilogue10collective18CollectiveEpilogueINS1D_23Sm100TmaWarpSpecializedILi4ELi2ELi32ELb0ELb0EEEJSH_NS5_IJNSR_ISF_SC_EES1I_EEEaSI_aSI_NS1D_6fusion15FusionCallbacksIS1H_NS1K_17LinearCombinationIaiaiLNS_15FloatRoundStyleE2EEESH_S1J_JEEENS4_5SM1004TMEM4LOAD26SM100_TMEM_LOAD_16dp32b32xESZ_S19_NS4_39AutoVectorizingCopyWithAssumedAlignmentILi128EEENS4_14SM90_TMA_STOREES19_S1V_S1V_EEEvvEEEEvNT_6ParamsE:
	.zero		2944


//--------------------- SYMBOLS --------------------------

	.type		.nv.reservedSmem.offset0,@object
	.size		.nv.reservedSmem.offset0,0x4
	.type		.nv.reservedSmem.cap,@object
	.size		.nv.reservedSmem.cap,0x4
	.type		__assertfail,@function
